// auto-generated by cutlass_sweep.gemm — config: {"arch": "sm_90", "cluster_m": 2, "cluster_n": 1, "dtype": "int8", "dtype_b": "int8", "layout": "nt", "stages": 0, "tile_k": 64, "tile_m": 64, "tile_n": 96}
#include "cutlass/cutlass.h"
#include "cutlass/gemm/collective/collective_builder.hpp"
#include "cutlass/gemm/device/gemm_universal_adapter.h"
#include "cutlass/gemm/kernel/gemm_universal.hpp"
#include "cutlass/epilogue/collective/collective_builder.hpp"

using ElemA = int8_t;
using ElemB = int8_t;
using ElemCD = int8_t;
using Acc  = int32_t;
using TileShape    = cute::Shape<cute::_64, cute::_96, cute::_64>;
using ClusterShape = cute::Shape<cute::_2, cute::_1, cute::_1>;

using CollectiveEpilogue = typename cutlass::epilogue::collective::CollectiveBuilder<
    cutlass::arch::Sm90, cutlass::arch::OpClassTensorOp,
    TileShape, ClusterShape,
    cutlass::epilogue::collective::EpilogueTileAuto,
    Acc, Acc,
    ElemCD, cutlass::layout::RowMajor, 128 / cutlass::sizeof_bits<ElemCD>::value,
    ElemCD, cutlass::layout::RowMajor, 128 / cutlass::sizeof_bits<ElemCD>::value,
    cutlass::epilogue::collective::EpilogueScheduleAuto
  >::CollectiveOp;

using CollectiveMainloop = typename cutlass::gemm::collective::CollectiveBuilder<
    cutlass::arch::Sm90, cutlass::arch::OpClassTensorOp,
    ElemA, cutlass::layout::RowMajor, 128 / cutlass::sizeof_bits<ElemA>::value,
    ElemB, cutlass::layout::ColumnMajor, 128 / cutlass::sizeof_bits<ElemB>::value,
    Acc,
    TileShape, ClusterShape,
    cutlass::gemm::collective::StageCountAutoCarveout<static_cast<int>(sizeof(typename CollectiveEpilogue::SharedStorage))>,
    cutlass::gemm::collective::KernelScheduleAuto
  >::CollectiveOp;

using GemmKernel = cutlass::gemm::kernel::GemmUniversal<
    cute::Shape<int,int,int,int>,
    CollectiveMainloop,
    CollectiveEpilogue
>;
using Gemm = cutlass::gemm::device::GemmUniversalAdapter<GemmKernel>;

// Force the device kernel symbol into the cubin without needing a host main.
auto* _anchor = &cutlass::device_kernel<GemmKernel>;


// ===== COMPILED SASS (sm_90a) =====

	.target	sm_90a

	.elftype	@"ET_EXEC"


//--------------------- .note.nv.tkinfo           --------------------------
	.section	.note.nv.tkinfo,"",@"SHT_NOTE"
	.sectionflags	@"SHF_NOTE_NV_TKINFO"
	.tkinfo
        /*0018*/ 	.word	0x00000002
        /*0030*/ 	.string	""
        /*0030*/ 	.string	"ptxas"
        /*0030*/ 	.string	"Cuda compilation tools, release 13.0, V13.0.88"
        /*0030*/ 	.string	"Build cuda_13.0.r13.0/compiler.36424714_0"
        /*0030*/ 	.string	"-arch sm_90a -m 64 "



//--------------------- .note.nv.cuinfo           --------------------------
	.section	.note.nv.cuinfo,"",@"SHT_NOTE"
	.sectionflags	@"SHF_NOTE_NV_CUINFO"
        /*0018*/ 	.short	0x0002
        /*001a*/ 	.short	0x005a
        /*001c*/ 	.short	0x0082
	.zero		2


//--------------------- .nv.info                  --------------------------
	.section	.nv.info,"",@"SHT_CUDA_INFO"
	.align	4


	//----- nvinfo : EIATTR_REGCOUNT
	.align		4
        /*0000*/ 	.byte	0x04, 0x2f
        /*0002*/ 	.short	(.L_15 - .L_14)
	.align		4
.L_14:
        /*0004*/ 	.word	index@(_ZN7cutlass13device_kernelINS_4gemm6kernel13GemmUniversalIN4cute5tupleIJiiiiEEENS1_10collective13CollectiveMmaINS1_34MainloopSm90TmaGmmaWarpSpecializedILi22ENS5_IJNS4_1CILi2EEENSA_ILi1EEESC_EEENS1_32KernelTmaWarpSpecializedPingpongEEENS5_IJNSA_ILi64EEENSA_ILi96EEESG_EEEaNS5_IJlSC_lEEEaSJ_NS4_8TiledMMAINS4_8MMA_AtomIJNS4_4SM904GMMA26MMA_64x96x32_S32S8S8_SS_TNEEEENS4_6LayoutINS5_IJSC_SC_SC_EEENS5_IJNSA_ILi0EEESS_SS_EEEEENS5_IJNS4_10UnderscoreESV_SV_EEEEENS4_13SM90_TMA_LOADENS4_14ComposedLayoutINS4_7SwizzleILi2ELi4ELi3EEENS4_18smem_ptr_flag_bitsILi8EEENSQ_INS5_IJNSA_ILi8EEESG_EEENS5_IJSG_SC_EEEEEEEvNS4_8identityENS4_23SM90_TMA_LOAD_MULTICASTES18_vS19_EENS_8epilogue10collective6detail29Sm90TmaWarpSpecializedAdapterINS1D_15DefaultEpilogueIaSJ_SJ_NS1C_6thread17LinearCombinationIaLi1EiiLNS1H_9ScaleType4KindE0ELNS_15FloatRoundStyleE2EaEENS1_15EpilogueDefaultEEEEEvvEEEEvNT_6ParamsE)
        /*0008*/ 	.word	0x000000a8


	//----- nvinfo : EIATTR_FRAME_SIZE
	.align		4
.L_15:
        /*000c*/ 	.byte	0x04, 0x11
        /*000e*/ 	.short	(.L_17 - .L_16)
	.align		4
.L_16:
        /*0010*/ 	.word	index@(_ZN7cutlass13device_kernelINS_4gemm6kernel13GemmUniversalIN4cute5tupleIJiiiiEEENS1_10collective13CollectiveMmaINS1_34MainloopSm90TmaGmmaWarpSpecializedILi22ENS5_IJNS4_1CILi2EEENSA_ILi1EEESC_EEENS1_32KernelTmaWarpSpecializedPingpongEEENS5_IJNSA_ILi64EEENSA_ILi96EEESG_EEEaNS5_IJlSC_lEEEaSJ_NS4_8TiledMMAINS4_8MMA_AtomIJNS4_4SM904GMMA26MMA_64x96x32_S32S8S8_SS_TNEEEENS4_6LayoutINS5_IJSC_SC_SC_EEENS5_IJNSA_ILi0EEESS_SS_EEEEENS5_IJNS4_10UnderscoreESV_SV_EEEEENS4_13SM90_TMA_LOADENS4_14ComposedLayoutINS4_7SwizzleILi2ELi4ELi3EEENS4_18smem_ptr_flag_bitsILi8EEENSQ_INS5_IJNSA_ILi8EEESG_EEENS5_IJSG_SC_EEEEEEEvNS4_8identityENS4_23SM90_TMA_LOAD_MULTICASTES18_vS19_EENS_8epilogue10collective6detail29Sm90TmaWarpSpecializedAdapterINS1D_15DefaultEpilogueIaSJ_SJ_NS1C_6thread17LinearCombinationIaLi1EiiLNS1H_9ScaleType4KindE0ELNS_15FloatRoundStyleE2EaEENS1_15EpilogueDefaultEEEEEvvEEEEvNT_6ParamsE)
        /*0014*/ 	.word	0x00000008


	//----- nvinfo : EIATTR_MIN_STACK_SIZE
	.align		4
.L_17:
        /*0018*/ 	.byte	0x04, 0x12
        /*001a*/ 	.short	(.L_19 - .L_18)
	.align		4
.L_18:
        /*001c*/ 	.word	index@(_ZN7cutlass13device_kernelINS_4gemm6kernel13GemmUniversalIN4cute5tupleIJiiiiEEENS1_10collective13CollectiveMmaINS1_34MainloopSm90TmaGmmaWarpSpecializedILi22ENS5_IJNS4_1CILi2EEENSA_ILi1EEESC_EEENS1_32KernelTmaWarpSpecializedPingpongEEENS5_IJNSA_ILi64EEENSA_ILi96EEESG_EEEaNS5_IJlSC_lEEEaSJ_NS4_8TiledMMAINS4_8MMA_AtomIJNS4_4SM904GMMA26MMA_64x96x32_S32S8S8_SS_TNEEEENS4_6LayoutINS5_IJSC_SC_SC_EEENS5_IJNSA_ILi0EEESS_SS_EEEEENS5_IJNS4_10UnderscoreESV_SV_EEEEENS4_13SM90_TMA_LOADENS4_14ComposedLayoutINS4_7SwizzleILi2ELi4ELi3EEENS4_18smem_ptr_flag_bitsILi8EEENSQ_INS5_IJNSA_ILi8EEESG_EEENS5_IJSG_SC_EEEEEEEvNS4_8identityENS4_23SM90_TMA_LOAD_MULTICASTES18_vS19_EENS_8epilogue10collective6detail29Sm90TmaWarpSpecializedAdapterINS1D_15DefaultEpilogueIaSJ_SJ_NS1C_6thread17LinearCombinationIaLi1EiiLNS1H_9ScaleType4KindE0ELNS_15FloatRoundStyleE2EaEENS1_15EpilogueDefaultEEEEEvvEEEEvNT_6ParamsE)
        /*0020*/ 	.word	0x00000008
.L_19:


//--------------------- .nv.compat                --------------------------
	.section	.nv.compat,"",@"SHT_CUDA_COMPAT_INFO"
	.align	4
        /*0000*/ 	.byte	0x02, 0x09, 0x01, 0x00, 0x02, 0x02, 0x04, 0x00, 0x02, 0x05, 0x05, 0x00, 0x03, 0x07, 0x01, 0x01
        /*0010*/ 	.byte	0x02, 0x03, 0x01, 0x00, 0x02, 0x06, 0x01, 0x00, 0x04, 0x0b, 0x08, 0x00, 0x00, 0x00, 0x00, 0x00
        /*0020*/ 	.byte	0x00, 0x00, 0x00, 0x00


//--------------------- .nv.info._ZN7cutlass13device_kernelINS_4gemm6kernel13GemmUniversalIN4cute5tupleIJiiiiEEENS1_10collective13CollectiveMmaINS1_34MainloopSm90TmaGmmaWarpSpecializedILi22ENS5_IJNS4_1CILi2EEENSA_ILi1EEESC_EEENS1_32KernelTmaWarpSpecializedPingpongEEENS5_IJNSA_ILi64EEENSA_ILi96EEESG_EEEaNS5_IJlSC_lEEEaSJ_NS4_8TiledMMAINS4_8MMA_AtomIJNS4_4SM904GMMA26MMA_64x96x32_S32S8S8_SS_TNEEEENS4_6LayoutINS5_IJSC_SC_SC_EEENS5_IJNSA_ILi0EEESS_SS_EEEEENS5_IJNS4_10UnderscoreESV_SV_EEEEENS4_13SM90_TMA_LOADENS4_14ComposedLayoutINS4_7SwizzleILi2ELi4ELi3EEENS4_18smem_ptr_flag_bitsILi8EEENSQ_INS5_IJNSA_ILi8EEESG_EEENS5_IJSG_SC_EEEEEEEvNS4_8identityENS4_23SM90_TMA_LOAD_MULTICASTES18_vS19_EENS_8epilogue10collective6detail29Sm90TmaWarpSpecializedAdapterINS1D_15DefaultEpilogueIaSJ_SJ_NS1C_6thread17LinearCombinationIaLi1EiiLNS1H_9ScaleType4KindE0ELNS_15FloatRoundStyleE2EaEENS1_15EpilogueDefaultEEEEEvvEEEEvNT_6ParamsE --------------------------
	.section	.nv.info._ZN7cutlass13device_kernelINS_4gemm6kernel13GemmUniversalIN4cute5tupleIJiiiiEEENS1_10collective13CollectiveMmaINS1_34MainloopSm90TmaGmmaWarpSpecializedILi22ENS5_IJNS4_1CILi2EEENSA_ILi1EEESC_EEENS1_32KernelTmaWarpSpecializedPingpongEEENS5_IJNSA_ILi64EEENSA_ILi96EEESG_EEEaNS5_IJlSC_lEEEaSJ_NS4_8TiledMMAINS4_8MMA_AtomIJNS4_4SM904GMMA26MMA_64x96x32_S32S8S8_SS_TNEEEENS4_6LayoutINS5_IJSC_SC_SC_EEENS5_IJNSA_ILi0EEESS_SS_EEEEENS5_IJNS4_10UnderscoreESV_SV_EEEEENS4_13SM90_TMA_LOADENS4_14ComposedLayoutINS4_7SwizzleILi2ELi4ELi3EEENS4_18smem_ptr_flag_bitsILi8EEENSQ_INS5_IJNSA_ILi8EEESG_EEENS5_IJSG_SC_EEEEEEEvNS4_8identityENS4_23SM90_TMA_LOAD_MULTICASTES18_vS19_EENS_8epilogue10collective6detail29Sm90TmaWarpSpecializedAdapterINS1D_15DefaultEpilogueIaSJ_SJ_NS1C_6thread17LinearCombinationIaLi1EiiLNS1H_9ScaleType4KindE0ELNS_15FloatRoundStyleE2EaEENS1_15EpilogueDefaultEEEEEvvEEEEvNT_6ParamsE,"",@"SHT_CUDA_INFO"
	.sectionflags	@""
	.align	4


	//----- nvinfo : EIATTR_CUDA_API_VERSION
	.align		4
        /*0000*/ 	.byte	0x04, 0x37
        /*0002*/ 	.short	(.L_21 - .L_20)
.L_20:
        /*0004*/ 	.word	0x00000082


	//----- nvinfo : EIATTR_KPARAM_INFO
	.align		4
.L_21:
        /*0008*/ 	.byte	0x04, 0x17
        /*000a*/ 	.short	(.L_23 - .L_22)
.L_22:
        /*000c*/ 	.word	0x00000000
        /*0010*/ 	.short	0x0000
        /*0012*/ 	.short	0x0070
        /*0014*/ 	.byte	0x00, 0xf0, 0x01, 0x10


	//----- nvinfo : EIATTR_SPARSE_MMA_MASK
	.align		4
.L_23:
        /*0018*/ 	.byte	0x03, 0x50
        /*001a*/ 	.short	0x0000


	//----- nvinfo : EIATTR_MAXREG_COUNT
	.align		4
        /*001c*/ 	.byte	0x03, 0x1b
        /*001e*/ 	.short	0x00a8


	//----- nvinfo : EIATTR_NUM_BARRIERS
	.align		4
        /*0020*/ 	.byte	0x02, 0x4c
        /*0022*/ 	.byte	0x01
	.zero		1


	//----- nvinfo : EIATTR_EXTERNS
	.align		4
        /*0024*/ 	.byte	0x04, 0x0f
        /*0026*/ 	.short	(.L_25 - .L_24)


	//   ....[0]....
	.align		4
.L_24:
        /*0028*/ 	.word	index@(__assertfail)


	//----- nvinfo : EIATTR_ANNOTATIONS
	.align		4
.L_25:
        /*002c*/ 	.byte	0x04, 0x55
        /*002e*/ 	.short	(.L_27 - .L_26)


	//   ....[0]....
.L_26:
        /*0030*/ 	.word	0x00000001
        /*0034*/ 	.byte	0x20, 0x10, 0x00, 0x00, 0x01, 0x00, 0x00, 0x00, 0x10, 0x4a, 0x00, 0x00, 0x01, 0x00, 0x00, 0x00
        /*0044*/ 	.byte	0x90, 0x56, 0x00, 0x00


	//----- nvinfo : EIATTR_MERCURY_ISA_VERSION
	.align		4
.L_27:
        /*0048*/ 	.byte	0x03, 0x5f
        /*004a*/ 	.short	0x0101


	//----- nvinfo : EIATTR_INT_WARP_WIDE_INSTR_OFFSETS
	.align		4
        /*004c*/ 	.byte	0x04, 0x31
        /*004e*/ 	.short	(.L_29 - .L_28)


	//   ....[0]....
.L_28:
        /*0050*/ 	.word	0x000007a0


	//   ....[1]....
        /*0054*/ 	.word	0x000007d0


	//   ....[2]....
        /*0058*/ 	.word	0x00000810


	//   ....[3]....
        /*005c*/ 	.word	0x00000940


	//   ....[4]....
        /*0060*/ 	.word	0x00000950


	//   ....[5]....
        /*0064*/ 	.word	0x00000960


	//   ....[6]....
        /*0068*/ 	.word	0x00000a00


	//   ....[7]....
        /*006c*/ 	.word	0x00000a40


	//   ....[8]....
        /*0070*/ 	.word	0x00002090


	//----- nvinfo : EIATTR_COOP_GROUP_MASK_REGIDS
	.align		4
.L_29:
        /*0074*/ 	.byte	0x04, 0x29
        /*0076*/ 	.short	(.L_31 - .L_30)


	//   ....[0]....
.L_30:
        /*0078*/ 	.word	0xffffffff


	//   ....[1]....
        /*007c*/ 	.word	0xffffffff


	//   ....[2]....
        /*0080*/ 	.word	0xffffffff


	//   ....[3]....
        /*0084*/ 	.word	0xffffffff


	//   ....[4]....
        /*0088*/ 	.word	0xffffffff


	//   ....[5]....
        /*008c*/ 	.word	0xffffffff


	//   ....[6]....
        /*0090*/ 	.word	0xffffffff


	//----- nvinfo : EIATTR_COOP_GROUP_INSTR_OFFSETS
	.align		4
.L_31:
        /*0094*/ 	.byte	0x04, 0x28
        /*0096*/ 	.short	(.L_33 - .L_32)


	//   ....[0]....
.L_32:
        /*0098*/ 	.word	0x00000070


	//   ....[1]....
        /*009c*/ 	.word	0x00000080


	//   ....[2]....
        /*00a0*/ 	.word	0x00000140


	//   ....[3]....
        /*00a4*/ 	.word	0x00000560


	//   ....[4]....
        /*00a8*/ 	.word	0x000005a0


	//   ....[5]....
        /*00ac*/ 	.word	0x00000980


	//   ....[6]....
        /*00b0*/ 	.word	0x00000bc0


	//----- nvinfo : EIATTR_REG_RECONFIG
	.align		4
.L_33:
        /*00b4*/ 	.byte	0x01, 0x54
	.zero		2


	//----- nvinfo : EIATTR_SYSCALL_OFFSETS
	.align		4
        /*00b8*/ 	.byte	0x04, 0x46
        /*00ba*/ 	.short	(.L_35 - .L_34)


	//   ....[0]....
.L_34:
        /*00bc*/ 	.word	0x00001ac0


	//----- nvinfo : EIATTR_MBARRIER_INSTR_OFFSETS
	.align		4
.L_35:
        /*00c0*/ 	.byte	0x04, 0x39
        /*00c2*/ 	.short	(.L_37 - .L_36)


	//   ....[0]....
.L_36:
        /*00c4*/ 	.word	0x00000280
        /*00c8*/ 	.word	0x000000ff
        /*00cc*/ 	.word	0x00000000
        /*00d0*/ 	.short	0x0100
        /*00d2*/ 	.byte	0x08
	.zero		1


	//   ....[1]....
        /*00d4*/ 	.word	0x00000290
        /*00d8*/ 	.word	0x000000ff
        /*00dc*/ 	.word	0x000000b0
        /*00e0*/ 	.short	0x0100
        /*00e2*/ 	.byte	0x08
	.zero		1


	//   ....[2]....
        /*00e4*/ 	.word	0x000002a0
        /*00e8*/ 	.word	0x000000ff
        /*00ec*/ 	.word	0x00000008
        /*00f0*/ 	.short	0x0100
        /*00f2*/ 	.byte	0x08
	.zero		1


	//   ....[3]....
        /*00f4*/ 	.word	0x000002b0
        /*00f8*/ 	.word	0x000000ff
        /*00fc*/ 	.word	0x000000b8
        /*0100*/ 	.short	0x0100
        /*0102*/ 	.byte	0x08
	.zero		1


	//   ....[4]....
        /*0104*/ 	.word	0x000002c0
        /*0108*/ 	.word	0x000000ff
        /*010c*/ 	.word	0x00000010
        /*0110*/ 	.short	0x0100
        /*0112*/ 	.byte	0x08
	.zero		1


	//   ....[5]....
        /*0114*/ 	.word	0x000002d0
        /*0118*/ 	.word	0x000000ff
        /*011c*/ 	.word	0x000000c0
        /*0120*/ 	.short	0x0100
        /*0122*/ 	.byte	0x08
	.zero		1


	//   ....[6]....
        /*0124*/ 	.word	0x000002e0
        /*0128*/ 	.word	0x000000ff
        /*012c*/ 	.word	0x00000018
        /*0130*/ 	.short	0x0100
        /*0132*/ 	.byte	0x08
	.zero		1


	//   ....[7]....
        /*0134*/ 	.word	0x000002f0
        /*0138*/ 	.word	0x000000ff
        /*013c*/ 	.word	0x000000c8
        /*0140*/ 	.short	0x0100
        /*0142*/ 	.byte	0x08
	.zero		1


	//   ....[8]....
        /*0144*/ 	.word	0x00000300
        /*0148*/ 	.word	0x000000ff
        /*014c*/ 	.word	0x00000020
        /*0150*/ 	.short	0x0100
        /*0152*/ 	.byte	0x08
	.zero		1


	//   ....[9]....
        /*0154*/ 	.word	0x00000310
        /*0158*/ 	.word	0x000000ff
        /*015c*/ 	.word	0x000000d0
        /*0160*/ 	.short	0x0100
        /*0162*/ 	.byte	0x08
	.zero		1


	//   ....[10]....
        /*0164*/ 	.word	0x00000320
        /*0168*/ 	.word	0x000000ff
        /*016c*/ 	.word	0x00000028
        /*0170*/ 	.short	0x0100
        /*0172*/ 	.byte	0x08
	.zero		1


	//   ....[11]....
        /*0174*/ 	.word	0x00000330
        /*0178*/ 	.word	0x000000ff
        /*017c*/ 	.word	0x000000d8
        /*0180*/ 	.short	0x0100
        /*0182*/ 	.byte	0x08
	.zero		1


	//   ....[12]....
        /*0184*/ 	.word	0x00000340
        /*0188*/ 	.word	0x000000ff
        /*018c*/ 	.word	0x00000030
        /*0190*/ 	.short	0x0100
        /*0192*/ 	.byte	0x08
	.zero		1


	//   ....[13]....
        /*0194*/ 	.word	0x00000350
        /*0198*/ 	.word	0x000000ff
        /*019c*/ 	.word	0x000000e0
        /*01a0*/ 	.short	0x0100
        /*01a2*/ 	.byte	0x08
	.zero		1


	//   ....[14]....
        /*01a4*/ 	.word	0x00000360
        /*01a8*/ 	.word	0x000000ff
        /*01ac*/ 	.word	0x00000038
        /*01b0*/ 	.short	0x0100
        /*01b2*/ 	.byte	0x08
	.zero		1


	//   ....[15]....
        /*01b4*/ 	.word	0x00000370
        /*01b8*/ 	.word	0x000000ff
        /*01bc*/ 	.word	0x000000e8
        /*01c0*/ 	.short	0x0100
        /*01c2*/ 	.byte	0x08
	.zero		1


	//   ....[16]....
        /*01c4*/ 	.word	0x00000380
        /*01c8*/ 	.word	0x000000ff
        /*01cc*/ 	.word	0x00000040
        /*01d0*/ 	.short	0x0100
        /*01d2*/ 	.byte	0x08
	.zero		1


	//   ....[17]....
        /*01d4*/ 	.word	0x00000390
        /*01d8*/ 	.word	0x000000ff
        /*01dc*/ 	.word	0x000000f0
        /*01e0*/ 	.short	0x0100
        /*01e2*/ 	.byte	0x08
	.zero		1


	//   ....[18]....
        /*01e4*/ 	.word	0x000003a0
        /*01e8*/ 	.word	0x000000ff
        /*01ec*/ 	.word	0x00000048
        /*01f0*/ 	.short	0x0100
        /*01f2*/ 	.byte	0x08
	.zero		1


	//   ....[19]....
        /*01f4*/ 	.word	0x000003b0
        /*01f8*/ 	.word	0x000000ff
        /*01fc*/ 	.word	0x000000f8
        /*0200*/ 	.short	0x0100
        /*0202*/ 	.byte	0x08
	.zero		1


	//   ....[20]....
        /*0204*/ 	.word	0x000003c0
        /*0208*/ 	.word	0x000000ff
        /*020c*/ 	.word	0x00000050
        /*0210*/ 	.short	0x0100
        /*0212*/ 	.byte	0x08
	.zero		1


	//   ....[21]....
        /*0214*/ 	.word	0x000003d0
        /*0218*/ 	.word	0x000000ff
        /*021c*/ 	.word	0x00000100
        /*0220*/ 	.short	0x0100
        /*0222*/ 	.byte	0x08
	.zero		1


	//   ....[22]....
        /*0224*/ 	.word	0x000003e0
        /*0228*/ 	.word	0x000000ff
        /*022c*/ 	.word	0x00000058
        /*0230*/ 	.short	0x0100
        /*0232*/ 	.byte	0x08
	.zero		1


	//   ....[23]....
        /*0234*/ 	.word	0x000003f0
        /*0238*/ 	.word	0x000000ff
        /*023c*/ 	.word	0x00000108
        /*0240*/ 	.short	0x0100
        /*0242*/ 	.byte	0x08
	.zero		1


	//   ....[24]....
        /*0244*/ 	.word	0x00000400
        /*0248*/ 	.word	0x000000ff
        /*024c*/ 	.word	0x00000060
        /*0250*/ 	.short	0x0100
        /*0252*/ 	.byte	0x08
	.zero		1


	//   ....[25]....
        /*0254*/ 	.word	0x00000410
        /*0258*/ 	.word	0x000000ff
        /*025c*/ 	.word	0x00000110
        /*0260*/ 	.short	0x0100
        /*0262*/ 	.byte	0x08
	.zero		1


	//   ....[26]....
        /*0264*/ 	.word	0x00000420
        /*0268*/ 	.word	0x000000ff
        /*026c*/ 	.word	0x00000068
        /*0270*/ 	.short	0x0100
        /*0272*/ 	.byte	0x08
	.zero		1


	//   ....[27]....
        /*0274*/ 	.word	0x00000430
        /*0278*/ 	.word	0x000000ff
        /*027c*/ 	.word	0x00000118
        /*0280*/ 	.short	0x0100
        /*0282*/ 	.byte	0x08
	.zero		1


	//   ....[28]....
        /*0284*/ 	.word	0x00000440
        /*0288*/ 	.word	0x000000ff
        /*028c*/ 	.word	0x00000070
        /*0290*/ 	.short	0x0100
        /*0292*/ 	.byte	0x08
	.zero		1


	//   ....[29]....
        /*0294*/ 	.word	0x00000450
        /*0298*/ 	.word	0x000000ff
        /*029c*/ 	.word	0x00000120
        /*02a0*/ 	.short	0x0100
        /*02a2*/ 	.byte	0x08
	.zero		1


	//   ....[30]....
        /*02a4*/ 	.word	0x00000460
        /*02a8*/ 	.word	0x000000ff
        /*02ac*/ 	.word	0x00000078
        /*02b0*/ 	.short	0x0100
        /*02b2*/ 	.byte	0x08
	.zero		1


	//   ....[31]....
        /*02b4*/ 	.word	0x00000470
        /*02b8*/ 	.word	0x000000ff
        /*02bc*/ 	.word	0x00000128
        /*02c0*/ 	.short	0x0100
        /*02c2*/ 	.byte	0x08
	.zero		1


	//   ....[32]....
        /*02c4*/ 	.word	0x00000480
        /*02c8*/ 	.word	0x000000ff
        /*02cc*/ 	.word	0x00000080
        /*02d0*/ 	.short	0x0100
        /*02d2*/ 	.byte	0x08
	.zero		1


	//   ....[33]....
        /*02d4*/ 	.word	0x00000490
        /*02d8*/ 	.word	0x000000ff
        /*02dc*/ 	.word	0x00000130
        /*02e0*/ 	.short	0x0100
        /*02e2*/ 	.byte	0x08
	.zero		1


	//   ....[34]....
        /*02e4*/ 	.word	0x000004a0
        /*02e8*/ 	.word	0x000000ff
        /*02ec*/ 	.word	0x00000088
        /*02f0*/ 	.short	0x0100
        /*02f2*/ 	.byte	0x08
	.zero		1


	//   ....[35]....
        /*02f4*/ 	.word	0x000004b0
        /*02f8*/ 	.word	0x000000ff
        /*02fc*/ 	.word	0x00000138
        /*0300*/ 	.short	0x0100
        /*0302*/ 	.byte	0x08
	.zero		1


	//   ....[36]....
        /*0304*/ 	.word	0x000004c0
        /*0308*/ 	.word	0x000000ff
        /*030c*/ 	.word	0x00000090
        /*0310*/ 	.short	0x0100
        /*0312*/ 	.byte	0x08
	.zero		1


	//   ....[37]....
        /*0314*/ 	.word	0x000004d0
        /*0318*/ 	.word	0x000000ff
        /*031c*/ 	.word	0x00000140
        /*0320*/ 	.short	0x0100
        /*0322*/ 	.byte	0x08
	.zero		1


	//   ....[38]....
        /*0324*/ 	.word	0x000004e0
        /*0328*/ 	.word	0x000000ff
        /*032c*/ 	.word	0x00000098
        /*0330*/ 	.short	0x0100
        /*0332*/ 	.byte	0x08
	.zero		1


	//   ....[39]....
        /*0334*/ 	.word	0x000004f0
        /*0338*/ 	.word	0x000000ff
        /*033c*/ 	.word	0x00000148
        /*0340*/ 	.short	0x0100
        /*0342*/ 	.byte	0x08
	.zero		1


	//   ....[40]....
        /*0344*/ 	.word	0x00000500
        /*0348*/ 	.word	0x000000ff
        /*034c*/ 	.word	0x000000a0
        /*0350*/ 	.short	0x0100
        /*0352*/ 	.byte	0x08
	.zero		1


	//   ....[41]....
        /*0354*/ 	.word	0x00000510
        /*0358*/ 	.word	0x000000ff
        /*035c*/ 	.word	0x00000150
        /*0360*/ 	.short	0x0100
        /*0362*/ 	.byte	0x08
	.zero		1


	//   ....[42]....
        /*0364*/ 	.word	0x00000520
        /*0368*/ 	.word	0x000000ff
        /*036c*/ 	.word	0x000000a8
        /*0370*/ 	.short	0x0100
        /*0372*/ 	.byte	0x08
	.zero		1


	//   ....[43]....
        /*0374*/ 	.word	0x00000530
        /*0378*/ 	.word	0x000000ff
        /*037c*/ 	.word	0x00000158
        /*0380*/ 	.short	0x0100
        /*0382*/ 	.byte	0x08
	.zero		1


	//   ....[44]....
        /*0384*/ 	.word	0x00000a70
        /*0388*/ 	.word	0x000000ff
        /*038c*/ 	.word	0x00000190
        /*0390*/ 	.short	0x0100
        /*0392*/ 	.byte	0x08
	.zero		1


	//   ....[45]....
        /*0394*/ 	.word	0x00000b00
        /*0398*/ 	.word	0x000000ff
        /*039c*/ 	.word	0x00000198
        /*03a0*/ 	.short	0x0100
        /*03a2*/ 	.byte	0x08
	.zero		1


	//   ....[46]....
        /*03a4*/ 	.word	0x00000b40
        /*03a8*/ 	.word	0x000000ff
        /*03ac*/ 	.word	0x00000170
        /*03b0*/ 	.short	0x0100
        /*03b2*/ 	.byte	0x09
	.zero		1


	//   ....[47]....
        /*03b4*/ 	.word	0x00000b50
        /*03b8*/ 	.word	0x000000ff
        /*03bc*/ 	.word	0x00000178
        /*03c0*/ 	.short	0x0100
        /*03c2*/ 	.byte	0x09
	.zero		1


	//   ....[48]....
        /*03c4*/ 	.word	0x00000b60
        /*03c8*/ 	.word	0x000000ff
        /*03cc*/ 	.word	0x00000180
        /*03d0*/ 	.short	0x0100
        /*03d2*/ 	.byte	0x09
	.zero		1


	//   ....[49]....
        /*03d4*/ 	.word	0x00000b70
        /*03d8*/ 	.word	0x000000ff
        /*03dc*/ 	.word	0x00000188
        /*03e0*/ 	.short	0x0100
        /*03e2*/ 	.byte	0x09
	.zero		1


	//   ....[50]....
        /*03e4*/ 	.word	0x000019a0
        /*03e8*/ 	.word	0x0000004f
        /*03ec*/ 	.word	0x00000000
        /*03f0*/ 	.short	0x010a
        /*03f2*/ 	.byte	0x2a
	.zero		1


	//   ....[51]....
        /*03f4*/ 	.word	0x00001b50
        /*03f8*/ 	.word	0x00000003
        /*03fc*/ 	.word	0x00000000
        /*0400*/ 	.short	0x010a
        /*0402*/ 	.byte	0x3f
	.zero		1


	//   ....[52]....
        /*0404*/ 	.word	0x00001b90
        /*0408*/ 	.word	0x00000003
        /*040c*/ 	.word	0x00000000
        /*0410*/ 	.short	0x010a
        /*0412*/ 	.byte	0x3f
	.zero		1


	//   ....[53]....
        /*0414*/ 	.word	0x00001d90
        /*0418*/ 	.word	0x000000ff
        /*041c*/ 	.word	0x00000000
        /*0420*/ 	.short	0x010a
        /*0422*/ 	.byte	0x04
	.zero		1


	//   ....[54]....
        /*0424*/ 	.word	0x00001dd0
        /*0428*/ 	.word	0x000000ff
        /*042c*/ 	.word	0x00000000
        /*0430*/ 	.short	0x010a
        /*0432*/ 	.byte	0x04
	.zero		1


	//   ....[55]....
        /*0434*/ 	.word	0x00001f30
        /*0438*/ 	.word	0x00000005
        /*043c*/ 	.word	0x00000000
        /*0440*/ 	.short	0x0101
        /*0442*/ 	.byte	0x3f
	.zero		1


	//   ....[56]....
        /*0444*/ 	.word	0x00002030
        /*0448*/ 	.word	0x00000050
        /*044c*/ 	.word	0x00000000
        /*0450*/ 	.short	0x0101
        /*0452*/ 	.byte	0x2f
	.zero		1


	//   ....[57]....
        /*0454*/ 	.word	0x00002130
        /*0458*/ 	.word	0x00000003
        /*045c*/ 	.word	0x00000000
        /*0460*/ 	.short	0x0101
        /*0462*/ 	.byte	0x3f
	.zero		1


	//   ....[58]....
        /*0464*/ 	.word	0x000021f0
        /*0468*/ 	.word	0x0000004f
        /*046c*/ 	.word	0x00000010
        /*0470*/ 	.short	0x010a
        /*0472*/ 	.byte	0x2a
	.zero		1


	//   ....[59]....
        /*0474*/ 	.word	0x00004a30
        /*0478*/ 	.word	0x00000052
        /*047c*/ 	.word	0x00000000
        /*0480*/ 	.short	0x0101
        /*0482*/ 	.byte	0x2f
	.zero		1


	//   ....[60]....
        /*0484*/ 	.word	0x000053e0
        /*0488*/ 	.word	0x0000000d
        /*048c*/ 	.word	0x000000b0
        /*0490*/ 	.short	0x010a
        /*0492*/ 	.byte	0x3f
	.zero		1


	//   ....[61]....
        /*0494*/ 	.word	0x000057a0
        /*0498*/ 	.word	0x00000004
        /*049c*/ 	.word	0x00000198
        /*04a0*/ 	.short	0x0101
        /*04a2*/ 	.byte	0x3f
	.zero		1


	//   ....[62]....
        /*04a4*/ 	.word	0x00005f30
        /*04a8*/ 	.word	0x00000007
        /*04ac*/ 	.word	0x00000000
        /*04b0*/ 	.short	0x010a
        /*04b2*/ 	.byte	0x3f
	.zero		1


	//   ....[63]....
        /*04b4*/ 	.word	0x00005fb0
        /*04b8*/ 	.word	0x00000009
        /*04bc*/ 	.word	0x00000000
        /*04c0*/ 	.short	0x010a
        /*04c2*/ 	.byte	0x3f
	.zero		1


	//   ....[64]....
        /*04c4*/ 	.word	0x00006040
        /*04c8*/ 	.word	0x00000006
        /*04cc*/ 	.word	0x00000000
        /*04d0*/ 	.short	0x010a
        /*04d2*/ 	.byte	0x3f
	.zero		1


	//   ....[65]....
        /*04d4*/ 	.word	0x000060d0
        /*04d8*/ 	.word	0x00000009
        /*04dc*/ 	.word	0x00000000
        /*04e0*/ 	.short	0x010a
        /*04e2*/ 	.byte	0x3f
	.zero		1


	//   ....[66]....
        /*04e4*/ 	.word	0x00006160
        /*04e8*/ 	.word	0x00000006
        /*04ec*/ 	.word	0x00000000
        /*04f0*/ 	.short	0x010a
        /*04f2*/ 	.byte	0x3f
	.zero		1


	//   ....[67]....
        /*04f4*/ 	.word	0x000061f0
        /*04f8*/ 	.word	0x00000009
        /*04fc*/ 	.word	0x00000000
        /*0500*/ 	.short	0x010a
        /*0502*/ 	.byte	0x3f
	.zero		1


	//   ....[68]....
        /*0504*/ 	.word	0x00006280
        /*0508*/ 	.word	0x00000006
        /*050c*/ 	.word	0x00000000
        /*0510*/ 	.short	0x010a
        /*0512*/ 	.byte	0x3f
	.zero		1


	//   ....[69]....
        /*0514*/ 	.word	0x00006310
        /*0518*/ 	.word	0x00000009
        /*051c*/ 	.word	0x00000000
        /*0520*/ 	.short	0x010a
        /*0522*/ 	.byte	0x3f
	.zero		1


	//   ....[70]....
        /*0524*/ 	.word	0x000063a0
        /*0528*/ 	.word	0x00000006
        /*052c*/ 	.word	0x00000000
        /*0530*/ 	.short	0x010a
        /*0532*/ 	.byte	0x3f
	.zero		1


	//   ....[71]....
        /*0534*/ 	.word	0x00006430
        /*0538*/ 	.word	0x00000009
        /*053c*/ 	.word	0x00000000
        /*0540*/ 	.short	0x010a
        /*0542*/ 	.byte	0x3f
	.zero		1


	//   ....[72]....
        /*0544*/ 	.word	0x000064c0
        /*0548*/ 	.word	0x00000006
        /*054c*/ 	.word	0x00000000
        /*0550*/ 	.short	0x010a
        /*0552*/ 	.byte	0x3f
	.zero		1


	//   ....[73]....
        /*0554*/ 	.word	0x00006550
        /*0558*/ 	.word	0x00000009
        /*055c*/ 	.word	0x00000000
        /*0560*/ 	.short	0x010a
        /*0562*/ 	.byte	0x3f
	.zero		1


	//   ....[74]....
        /*0564*/ 	.word	0x000065e0
        /*0568*/ 	.word	0x00000006
        /*056c*/ 	.word	0x00000000
        /*0570*/ 	.short	0x010a
        /*0572*/ 	.byte	0x3f
	.zero		1


	//   ....[75]....
        /*0574*/ 	.word	0x00006670
        /*0578*/ 	.word	0x00000009
        /*057c*/ 	.word	0x00000000
        /*0580*/ 	.short	0x010a
        /*0582*/ 	.byte	0x3f
	.zero		1


	//   ....[76]....
        /*0584*/ 	.word	0x00006700
        /*0588*/ 	.word	0x00000006
        /*058c*/ 	.word	0x00000000
        /*0590*/ 	.short	0x010a
        /*0592*/ 	.byte	0x3f
	.zero		1


	//   ....[77]....
        /*0594*/ 	.word	0x00006790
        /*0598*/ 	.word	0x00000009
        /*059c*/ 	.word	0x00000000
        /*05a0*/ 	.short	0x010a
        /*05a2*/ 	.byte	0x3f
	.zero		1


	//   ....[78]....
        /*05a4*/ 	.word	0x00006820
        /*05a8*/ 	.word	0x00000006
        /*05ac*/ 	.word	0x00000000
        /*05b0*/ 	.short	0x010a
        /*05b2*/ 	.byte	0x3f
	.zero		1


	//   ....[79]....
        /*05b4*/ 	.word	0x000068b0
        /*05b8*/ 	.word	0x00000009
        /*05bc*/ 	.word	0x00000000
        /*05c0*/ 	.short	0x010a
        /*05c2*/ 	.byte	0x3f
	.zero		1


	//   ....[80]....
        /*05c4*/ 	.word	0x00006940
        /*05c8*/ 	.word	0x00000006
        /*05cc*/ 	.word	0x00000000
        /*05d0*/ 	.short	0x010a
        /*05d2*/ 	.byte	0x3f
	.zero		1


	//   ....[81]....
        /*05d4*/ 	.word	0x000069d0
        /*05d8*/ 	.word	0x00000009
        /*05dc*/ 	.word	0x00000000
        /*05e0*/ 	.short	0x010a
        /*05e2*/ 	.byte	0x3f
	.zero		1


	//   ....[82]....
        /*05e4*/ 	.word	0x00006a60
        /*05e8*/ 	.word	0x00000006
        /*05ec*/ 	.word	0x00000000
        /*05f0*/ 	.short	0x010a
        /*05f2*/ 	.byte	0x3f
	.zero		1


	//   ....[83]....
        /*05f4*/ 	.word	0x00006af0
        /*05f8*/ 	.word	0x00000003
        /*05fc*/ 	.word	0x00000000
        /*0600*/ 	.short	0x010a
        /*0602*/ 	.byte	0x3f
	.zero		1


	//   ....[84]....
        /*0604*/ 	.word	0x00006b50
        /*0608*/ 	.word	0x00000051
        /*060c*/ 	.word	0x00000000
        /*0610*/ 	.short	0x010a
        /*0612*/ 	.byte	0x3f
	.zero		1


	//   ....[85]....
        /*0614*/ 	.word	0x00006ba0
        /*0618*/ 	.word	0x00000003
        /*061c*/ 	.word	0x00000000
        /*0620*/ 	.short	0x010a
        /*0622*/ 	.byte	0x3f
	.zero		1


	//   ....[86]....
        /*0624*/ 	.word	0x00006c00
        /*0628*/ 	.word	0x00000005
        /*062c*/ 	.word	0x00000000
        /*0630*/ 	.short	0x010a
        /*0632*/ 	.byte	0x3f
	.zero		1


	//   ....[87]....
        /*0634*/ 	.word	0x00006c50
        /*0638*/ 	.word	0x00000051
        /*063c*/ 	.word	0x00000010
        /*0640*/ 	.short	0x010a
        /*0642*/ 	.byte	0x3f
	.zero		1


	//   ....[88]....
        /*0644*/ 	.word	0x00006d20
        /*0648*/ 	.word	0x0000000d
        /*064c*/ 	.word	0x000000b0
        /*0650*/ 	.short	0x010a
        /*0652*/ 	.byte	0x3f
	.zero		1


	//   ....[89]....
        /*0654*/ 	.word	0x00006df0
        /*0658*/ 	.word	0x00000007
        /*065c*/ 	.word	0x00000000
        /*0660*/ 	.short	0x010a
        /*0662*/ 	.byte	0x3f
	.zero		1


	//   ....[90]....
        /*0664*/ 	.word	0x00006e40
        /*0668*/ 	.word	0x00000009
        /*066c*/ 	.word	0x00000000
        /*0670*/ 	.short	0x010a
        /*0672*/ 	.byte	0x3f
	.zero		1


	//   ....[91]....
        /*0674*/ 	.word	0x00006e90
        /*0678*/ 	.word	0x00000006
        /*067c*/ 	.word	0x00000000
        /*0680*/ 	.short	0x010a
        /*0682*/ 	.byte	0x3f
	.zero		1


	//   ....[92]....
        /*0684*/ 	.word	0x00006ee0
        /*0688*/ 	.word	0x00000009
        /*068c*/ 	.word	0x00000000
        /*0690*/ 	.short	0x010a
        /*0692*/ 	.byte	0x3f
	.zero		1


	//   ....[93]....
        /*0694*/ 	.word	0x00006f30
        /*0698*/ 	.word	0x00000006
        /*069c*/ 	.word	0x00000000
        /*06a0*/ 	.short	0x010a
        /*06a2*/ 	.byte	0x3f
	.zero		1


	//   ....[94]....
        /*06a4*/ 	.word	0x00006f80
        /*06a8*/ 	.word	0x00000009
        /*06ac*/ 	.word	0x00000000
        /*06b0*/ 	.short	0x010a
        /*06b2*/ 	.byte	0x3f
	.zero		1


	//   ....[95]....
        /*06b4*/ 	.word	0x00006fd0
        /*06b8*/ 	.word	0x00000006
        /*06bc*/ 	.word	0x00000000
        /*06c0*/ 	.short	0x010a
        /*06c2*/ 	.byte	0x3f
	.zero		1


	//   ....[96]....
        /*06c4*/ 	.word	0x00007020
        /*06c8*/ 	.word	0x00000009
        /*06cc*/ 	.word	0x00000000
        /*06d0*/ 	.short	0x010a
        /*06d2*/ 	.byte	0x3f
	.zero		1


	//   ....[97]....
        /*06d4*/ 	.word	0x00007070
        /*06d8*/ 	.word	0x00000006
        /*06dc*/ 	.word	0x00000000
        /*06e0*/ 	.short	0x010a
        /*06e2*/ 	.byte	0x3f
	.zero		1


	//   ....[98]....
        /*06e4*/ 	.word	0x000070c0
        /*06e8*/ 	.word	0x00000009
        /*06ec*/ 	.word	0x00000000
        /*06f0*/ 	.short	0x010a
        /*06f2*/ 	.byte	0x3f
	.zero		1


	//   ....[99]....
        /*06f4*/ 	.word	0x00007110
        /*06f8*/ 	.word	0x00000006
        /*06fc*/ 	.word	0x00000000
        /*0700*/ 	.short	0x010a
        /*0702*/ 	.byte	0x3f
	.zero		1


	//   ....[100]....
        /*0704*/ 	.word	0x00007160
        /*0708*/ 	.word	0x00000009
        /*070c*/ 	.word	0x00000000
        /*0710*/ 	.short	0x010a
        /*0712*/ 	.byte	0x3f
	.zero		1


	//   ....[101]....
        /*0714*/ 	.word	0x000071b0
        /*0718*/ 	.word	0x00000006
        /*071c*/ 	.word	0x00000000
        /*0720*/ 	.short	0x010a
        /*0722*/ 	.byte	0x3f
	.zero		1


	//   ....[102]....
        /*0724*/ 	.word	0x00007200
        /*0728*/ 	.word	0x00000009
        /*072c*/ 	.word	0x00000000
        /*0730*/ 	.short	0x010a
        /*0732*/ 	.byte	0x3f
	.zero		1


	//   ....[103]....
        /*0734*/ 	.word	0x00007250
        /*0738*/ 	.word	0x00000006
        /*073c*/ 	.word	0x00000000
        /*0740*/ 	.short	0x010a
        /*0742*/ 	.byte	0x3f
	.zero		1


	//   ....[104]....
        /*0744*/ 	.word	0x000072a0
        /*0748*/ 	.word	0x00000009
        /*074c*/ 	.word	0x00000000
        /*0750*/ 	.short	0x010a
        /*0752*/ 	.byte	0x3f
	.zero		1


	//   ....[105]....
        /*0754*/ 	.word	0x000072f0
        /*0758*/ 	.word	0x00000006
        /*075c*/ 	.word	0x00000000
        /*0760*/ 	.short	0x010a
        /*0762*/ 	.byte	0x3f
	.zero		1


	//   ....[106]....
        /*0764*/ 	.word	0x00007340
        /*0768*/ 	.word	0x00000009
        /*076c*/ 	.word	0x00000000
        /*0770*/ 	.short	0x010a
        /*0772*/ 	.byte	0x3f
	.zero		1


	//   ....[107]....
        /*0774*/ 	.word	0x00007390
        /*0778*/ 	.word	0x00000006
        /*077c*/ 	.word	0x00000000
        /*0780*/ 	.short	0x010a
        /*0782*/ 	.byte	0x3f
	.zero		1


	//   ....[108]....
        /*0784*/ 	.word	0x000073e0
        /*0788*/ 	.word	0x00000009
        /*078c*/ 	.word	0x00000000
        /*0790*/ 	.short	0x010a
        /*0792*/ 	.byte	0x3f
	.zero		1


	//   ....[109]....
        /*0794*/ 	.word	0x00007430
        /*0798*/ 	.word	0x00000006
        /*079c*/ 	.word	0x00000000
        /*07a0*/ 	.short	0x010a
        /*07a2*/ 	.byte	0x3f
	.zero		1


	//----- nvinfo : EIATTR_NUM_MBARRIERS
	.align		4
.L_37:
        /*07a4*/ 	.byte	0x03, 0x38
        /*07a6*/ 	.short	0x0032


	//----- nvinfo : EIATTR_EXIT_INSTR_OFFSETS
	.align		4
        /*07a8*/ 	.byte	0x04, 0x1c
        /*07aa*/ 	.short	(.L_39 - .L_38)


	//   ....[0]....
.L_38:
        /*07ac*/ 	.word	0x00001660


	//   ....[1]....
        /*07b0*/ 	.word	0x000016c0


	//   ....[2]....
        /*07b4*/ 	.word	0x000050c0


	//   ....[3]....
        /*07b8*/ 	.word	0x000050f0


	//   ....[4]....
        /*07bc*/ 	.word	0x00006b40


	//----- nvinfo : EIATTR_MAX_THREADS
	.align		4
.L_39:
        /*07c0*/ 	.byte	0x04, 0x05
        /*07c2*/ 	.short	(.L_41 - .L_40)
.L_40:
        /*07c4*/ 	.word	0x00000180
        /*07c8*/ 	.word	0x00000001
        /*07cc*/ 	.word	0x00000001


	//----- nvinfo : EIATTR_CRS_STACK_SIZE
	.align		4
.L_41:
        /*07d0*/ 	.byte	0x04, 0x1e
        /*07d2*/ 	.short	(.L_43 - .L_42)
.L_42:
        /*07d4*/ 	.word	0x00000000


	//----- nvinfo : EIATTR_CBANK_PARAM_SIZE
	.align		4
.L_43:
        /*07d8*/ 	.byte	0x03, 0x19
        /*07da*/ 	.short	0x0470


	//----- nvinfo : EIATTR_PARAM_CBANK
	.align		4
        /*07dc*/ 	.byte	0x04, 0x0a
        /*07de*/ 	.short	(.L_45 - .L_44)
	.align		4
.L_44:
        /*07e0*/ 	.word	index@(.nv.constant0._ZN7cutlass13device_kernelINS_4gemm6kernel13GemmUniversalIN4cute5tupleIJiiiiEEENS1_10collective13CollectiveMmaINS1_34MainloopSm90TmaGmmaWarpSpecializedILi22ENS5_IJNS4_1CILi2EEENSA_ILi1EEESC_EEENS1_32KernelTmaWarpSpecializedPingpongEEENS5_IJNSA_ILi64EEENSA_ILi96EEESG_EEEaNS5_IJlSC_lEEEaSJ_NS4_8TiledMMAINS4_8MMA_AtomIJNS4_4SM904GMMA26MMA_64x96x32_S32S8S8_SS_TNEEEENS4_6LayoutINS5_IJSC_SC_SC_EEENS5_IJNSA_ILi0EEESS_SS_EEEEENS5_IJNS4_10UnderscoreESV_SV_EEEEENS4_13SM90_TMA_LOADENS4_14ComposedLayoutINS4_7SwizzleILi2ELi4ELi3EEENS4_18smem_ptr_flag_bitsILi8EEENSQ_INS5_IJNSA_ILi8EEESG_EEENS5_IJSG_SC_EEEEEEEvNS4_8identityENS4_23SM90_TMA_LOAD_MULTICASTES18_vS19_EENS_8epilogue10collective6detail29Sm90TmaWarpSpecializedAdapterINS1D_15DefaultEpilogueIaSJ_SJ_NS1C_6thread17LinearCombinationIaLi1EiiLNS1H_9ScaleType4KindE0ELNS_15FloatRoundStyleE2EaEENS1_15EpilogueDefaultEEEEEvvEEEEvNT_6ParamsE)
        /*07e4*/ 	.short	0x0210
        /*07e6*/ 	.short	0x0470


	//----- nvinfo : EIATTR_SW_WAR
	.align		4
.L_45:
        /*07e8*/ 	.byte	0x04, 0x36
        /*07ea*/ 	.short	(.L_47 - .L_46)
.L_46:
        /*07ec*/ 	.word	0x00000008
.L_47:


//--------------------- .nv.callgraph             --------------------------
	.section	.nv.callgraph,"",@"SHT_CUDA_CALLGRAPH"
	.align	4
	.sectionentsize	8
	.align		4
        /*0000*/ 	.word	0x00000000
	.align		4
        /*0004*/ 	.word	0xffffffff
	.align		4
        /*0008*/ 	.word	index@(_ZN7cutlass13device_kernelINS_4gemm6kernel13GemmUniversalIN4cute5tupleIJiiiiEEENS1_10collective13CollectiveMmaINS1_34MainloopSm90TmaGmmaWarpSpecializedILi22ENS5_IJNS4_1CILi2EEENSA_ILi1EEESC_EEENS1_32KernelTmaWarpSpecializedPingpongEEENS5_IJNSA_ILi64EEENSA_ILi96EEESG_EEEaNS5_IJlSC_lEEEaSJ_NS4_8TiledMMAINS4_8MMA_AtomIJNS4_4SM904GMMA26MMA_64x96x32_S32S8S8_SS_TNEEEENS4_6LayoutINS5_IJSC_SC_SC_EEENS5_IJNSA_ILi0EEESS_SS_EEEEENS5_IJNS4_10UnderscoreESV_SV_EEEEENS4_13SM90_TMA_LOADENS4_14ComposedLayoutINS4_7SwizzleILi2ELi4ELi3EEENS4_18smem_ptr_flag_bitsILi8EEENSQ_INS5_IJNSA_ILi8EEESG_EEENS5_IJSG_SC_EEEEEEEvNS4_8identityENS4_23SM90_TMA_LOAD_MULTICASTES18_vS19_EENS_8epilogue10collective6detail29Sm90TmaWarpSpecializedAdapterINS1D_15DefaultEpilogueIaSJ_SJ_NS1C_6thread17LinearCombinationIaLi1EiiLNS1H_9ScaleType4KindE0ELNS_15FloatRoundStyleE2EaEENS1_15EpilogueDefaultEEEEEvvEEEEvNT_6ParamsE)
	.align		4
        /*000c*/ 	.word	index@(__assertfail)
	.align		4
        /*0010*/ 	.word	0x00000000
	.align		4
        /*0014*/ 	.word	0xfffffffe
	.align		4
        /*0018*/ 	.word	0x00000000
	.align		4
        /*001c*/ 	.word	0xfffffffd
	.align		4
        /*0020*/ 	.word	0x00000000
	.align		4
        /*0024*/ 	.word	0xfffffffc


//--------------------- .nv.constant4             --------------------------
	.section	.nv.constant4,"a",@progbits
	.align	8
	.align		8
.nv.constant4:
        /*0000*/ 	.dword	__assertfail
	.align		8
        /*0008*/ 	.dword	__unnamed_1
	.align		8
        /*0010*/ 	.dword	_ZN39_INTERNAL_f130a2da_4_k_cu_62ea4448_70424cuda3std3__45__cpo5beginE
	.align		8
        /*0018*/ 	.dword	_ZN39_INTERNAL_f130a2da_4_k_cu_62ea4448_70424cuda3std3__45__cpo3endE
	.align		8
        /*0020*/ 	.dword	_ZN39_INTERNAL_f130a2da_4_k_cu_62ea4448_70424cuda3std3__45__cpo6cbeginE
	.align		8
        /*0028*/ 	.dword	_ZN39_INTERNAL_f130a2da_4_k_cu_62ea4448_70424cuda3std3__45__cpo4cendE
	.align		8
        /*0030*/ 	.dword	_ZN39_INTERNAL_f130a2da_4_k_cu_62ea4448_70424cuda3std3__441_GLOBAL__N__f130a2da_4_k_cu_62ea4448_70426ignoreE
	.align		8
        /*0038*/ 	.dword	_ZN39_INTERNAL_f130a2da_4_k_cu_62ea4448_70424cuda3std3__419piecewise_constructE
	.align		8
        /*0040*/ 	.dword	_ZN39_INTERNAL_f130a2da_4_k_cu_62ea4448_70424cuda3std3__48in_placeE
	.align		8
        /*0048*/ 	.dword	_ZN39_INTERNAL_f130a2da_4_k_cu_62ea4448_70424cuda3std6ranges3__45__cpo4swapE
	.align		8
        /*0050*/ 	.dword	_ZN39_INTERNAL_f130a2da_4_k_cu_62ea4448_70424cuda3std6ranges3__45__cpo9iter_moveE
	.align		8
        /*0058*/ 	.dword	_ZN39_INTERNAL_f130a2da_4_k_cu_62ea4448_70424cute7productE
	.align		8
        /*0060*/ 	.dword	_ZN39_INTERNAL_f130a2da_4_k_cu_62ea4448_70424cute1_E
	.align		8
        /*0068*/ 	.dword	$str$22
	.align		8
        /*0070*/ 	.dword	$str$23


//--------------------- .text._ZN7cutlass13device_kernelINS_4gemm6kernel13GemmUniversalIN4cute5tupleIJiiiiEEENS1_10collective13CollectiveMmaINS1_34MainloopSm90TmaGmmaWarpSpecializedILi22ENS5_IJNS4_1CILi2EEENSA_ILi1EEESC_EEENS1_32KernelTmaWarpSpecializedPingpongEEENS5_IJNSA_ILi64EEENSA_ILi96EEESG_EEEaNS5_IJlSC_lEEEaSJ_NS4_8TiledMMAINS4_8MMA_AtomIJNS4_4SM904GMMA26MMA_64x96x32_S32S8S8_SS_TNEEEENS4_6LayoutINS5_IJSC_SC_SC_EEENS5_IJNSA_ILi0EEESS_SS_EEEEENS5_IJNS4_10UnderscoreESV_SV_EEEEENS4_13SM90_TMA_LOADENS4_14ComposedLayoutINS4_7SwizzleILi2ELi4ELi3EEENS4_18smem_ptr_flag_bitsILi8EEENSQ_INS5_IJNSA_ILi8EEESG_EEENS5_IJSG_SC_EEEEEEEvNS4_8identityENS4_23SM90_TMA_LOAD_MULTICASTES18_vS19_EENS_8epilogue10collective6detail29Sm90TmaWarpSpecializedAdapterINS1D_15DefaultEpilogueIaSJ_SJ_NS1C_6thread17LinearCombinationIaLi1EiiLNS1H_9ScaleType4KindE0ELNS_15FloatRoundStyleE2EaEENS1_15EpilogueDefaultEEEEEvvEEEEvNT_6ParamsE --------------------------
	.section	.text._ZN7cutlass13device_kernelINS_4gemm6kernel13GemmUniversalIN4cute5tupleIJiiiiEEENS1_10collective13CollectiveMmaINS1_34MainloopSm90TmaGmmaWarpSpecializedILi22ENS5_IJNS4_1CILi2EEENSA_ILi1EEESC_EEENS1_32KernelTmaWarpSpecializedPingpongEEENS5_IJNSA_ILi64EEENSA_ILi96EEESG_EEEaNS5_IJlSC_lEEEaSJ_NS4_8TiledMMAINS4_8MMA_AtomIJNS4_4SM904GMMA26MMA_64x96x32_S32S8S8_SS_TNEEEENS4_6LayoutINS5_IJSC_SC_SC_EEENS5_IJNSA_ILi0EEESS_SS_EEEEENS5_IJNS4_10UnderscoreESV_SV_EEEEENS4_13SM90_TMA_LOADENS4_14ComposedLayoutINS4_7SwizzleILi2ELi4ELi3EEENS4_18smem_ptr_flag_bitsILi8EEENSQ_INS5_IJNSA_ILi8EEESG_EEENS5_IJSG_SC_EEEEEEEvNS4_8identityENS4_23SM90_TMA_LOAD_MULTICASTES18_vS19_EENS_8epilogue10collective6detail29Sm90TmaWarpSpecializedAdapterINS1D_15DefaultEpilogueIaSJ_SJ_NS1C_6thread17LinearCombinationIaLi1EiiLNS1H_9ScaleType4KindE0ELNS_15FloatRoundStyleE2EaEENS1_15EpilogueDefaultEEEEEvvEEEEvNT_6ParamsE,"ax",@progbits
	.align	128
.text._ZN7cutlass13device_kernelINS_4gemm6kernel13GemmUniversalIN4cute5tupleIJiiiiEEENS1_10collective13CollectiveMmaINS1_34MainloopSm90TmaGmmaWarpSpecializedILi22ENS5_IJNS4_1CILi2EEENSA_ILi1EEESC_EEENS1_32KernelTmaWarpSpecializedPingpongEEENS5_IJNSA_ILi64EEENSA_ILi96EEESG_EEEaNS5_IJlSC_lEEEaSJ_NS4_8TiledMMAINS4_8MMA_AtomIJNS4_4SM904GMMA26MMA_64x96x32_S32S8S8_SS_TNEEEENS4_6LayoutINS5_IJSC_SC_SC_EEENS5_IJNSA_ILi0EEESS_SS_EEEEENS5_IJNS4_10UnderscoreESV_SV_EEEEENS4_13SM90_TMA_LOADENS4_14ComposedLayoutINS4_7SwizzleILi2ELi4ELi3EEENS4_18smem_ptr_flag_bitsILi8EEENSQ_INS5_IJNSA_ILi8EEESG_EEENS5_IJSG_SC_EEEEEEEvNS4_8identityENS4_23SM90_TMA_LOAD_MULTICASTES18_vS19_EENS_8epilogue10collective6detail29Sm90TmaWarpSpecializedAdapterINS1D_15DefaultEpilogueIaSJ_SJ_NS1C_6thread17LinearCombinationIaLi1EiiLNS1H_9ScaleType4KindE0ELNS_15FloatRoundStyleE2EaEENS1_15EpilogueDefaultEEEEEvvEEEEvNT_6ParamsE:
        .type           _ZN7cutlass13device_kernelINS_4gemm6kernel13GemmUniversalIN4cute5tupleIJiiiiEEENS1_10collective13CollectiveMmaINS1_34MainloopSm90TmaGmmaWarpSpecializedILi22ENS5_IJNS4_1CILi2EEENSA_ILi1EEESC_EEENS1_32KernelTmaWarpSpecializedPingpongEEENS5_IJNSA_ILi64EEENSA_ILi96EEESG_EEEaNS5_IJlSC_lEEEaSJ_NS4_8TiledMMAINS4_8MMA_AtomIJNS4_4SM904GMMA26MMA_64x96x32_S32S8S8_SS_TNEEEENS4_6LayoutINS5_IJSC_SC_SC_EEENS5_IJNSA_ILi0EEESS_SS_EEEEENS5_IJNS4_10UnderscoreESV_SV_EEEEENS4_13SM90_TMA_LOADENS4_14ComposedLayoutINS4_7SwizzleILi2ELi4ELi3EEENS4_18smem_ptr_flag_bitsILi8EEENSQ_INS5_IJNSA_ILi8EEESG_EEENS5_IJSG_SC_EEEEEEEvNS4_8identityENS4_23SM90_TMA_LOAD_MULTICASTES18_vS19_EENS_8epilogue10collective6detail29Sm90TmaWarpSpecializedAdapterINS1D_15DefaultEpilogueIaSJ_SJ_NS1C_6thread17LinearCombinationIaLi1EiiLNS1H_9ScaleType4KindE0ELNS_15FloatRoundStyleE2EaEENS1_15EpilogueDefaultEEEEEvvEEEEvNT_6ParamsE,@function
        .size           _ZN7cutlass13device_kernelINS_4gemm6kernel13GemmUniversalIN4cute5tupleIJiiiiEEENS1_10collective13CollectiveMmaINS1_34MainloopSm90TmaGmmaWarpSpecializedILi22ENS5_IJNS4_1CILi2EEENSA_ILi1EEESC_EEENS1_32KernelTmaWarpSpecializedPingpongEEENS5_IJNSA_ILi64EEENSA_ILi96EEESG_EEEaNS5_IJlSC_lEEEaSJ_NS4_8TiledMMAINS4_8MMA_AtomIJNS4_4SM904GMMA26MMA_64x96x32_S32S8S8_SS_TNEEEENS4_6LayoutINS5_IJSC_SC_SC_EEENS5_IJNSA_ILi0EEESS_SS_EEEEENS5_IJNS4_10UnderscoreESV_SV_EEEEENS4_13SM90_TMA_LOADENS4_14ComposedLayoutINS4_7SwizzleILi2ELi4ELi3EEENS4_18smem_ptr_flag_bitsILi8EEENSQ_INS5_IJNSA_ILi8EEESG_EEENS5_IJSG_SC_EEEEEEEvNS4_8identityENS4_23SM90_TMA_LOAD_MULTICASTES18_vS19_EENS_8epilogue10collective6detail29Sm90TmaWarpSpecializedAdapterINS1D_15DefaultEpilogueIaSJ_SJ_NS1C_6thread17LinearCombinationIaLi1EiiLNS1H_9ScaleType4KindE0ELNS_15FloatRoundStyleE2EaEENS1_15EpilogueDefaultEEEEEvvEEEEvNT_6ParamsE,(.L_x_210 - _ZN7cutlass13device_kernelINS_4gemm6kernel13GemmUniversalIN4cute5tupleIJiiiiEEENS1_10collective13CollectiveMmaINS1_34MainloopSm90TmaGmmaWarpSpecializedILi22ENS5_IJNS4_1CILi2EEENSA_ILi1EEESC_EEENS1_32KernelTmaWarpSpecializedPingpongEEENS5_IJNSA_ILi64EEENSA_ILi96EEESG_EEEaNS5_IJlSC_lEEEaSJ_NS4_8TiledMMAINS4_8MMA_AtomIJNS4_4SM904GMMA26MMA_64x96x32_S32S8S8_SS_TNEEEENS4_6LayoutINS5_IJSC_SC_SC_EEENS5_IJNSA_ILi0EEESS_SS_EEEEENS5_IJNS4_10UnderscoreESV_SV_EEEEENS4_13SM90_TMA_LOADENS4_14ComposedLayoutINS4_7SwizzleILi2ELi4ELi3EEENS4_18smem_ptr_flag_bitsILi8EEENSQ_INS5_IJNSA_ILi8EEESG_EEENS5_IJSG_SC_EEEEEEEvNS4_8identityENS4_23SM90_TMA_LOAD_MULTICASTES18_vS19_EENS_8epilogue10collective6detail29Sm90TmaWarpSpecializedAdapterINS1D_15DefaultEpilogueIaSJ_SJ_NS1C_6thread17LinearCombinationIaLi1EiiLNS1H_9ScaleType4KindE0ELNS_15FloatRoundStyleE2EaEENS1_15EpilogueDefaultEEEEEvvEEEEvNT_6ParamsE)
        .other          _ZN7cutlass13device_kernelINS_4gemm6kernel13GemmUniversalIN4cute5tupleIJiiiiEEENS1_10collective13CollectiveMmaINS1_34MainloopSm90TmaGmmaWarpSpecializedILi22ENS5_IJNS4_1CILi2EEENSA_ILi1EEESC_EEENS1_32KernelTmaWarpSpecializedPingpongEEENS5_IJNSA_ILi64EEENSA_ILi96EEESG_EEEaNS5_IJlSC_lEEEaSJ_NS4_8TiledMMAINS4_8MMA_AtomIJNS4_4SM904GMMA26MMA_64x96x32_S32S8S8_SS_TNEEEENS4_6LayoutINS5_IJSC_SC_SC_EEENS5_IJNSA_ILi0EEESS_SS_EEEEENS5_IJNS4_10UnderscoreESV_SV_EEEEENS4_13SM90_TMA_LOADENS4_14ComposedLayoutINS4_7SwizzleILi2ELi4ELi3EEENS4_18smem_ptr_flag_bitsILi8EEENSQ_INS5_IJNSA_ILi8EEESG_EEENS5_IJSG_SC_EEEEEEEvNS4_8identityENS4_23SM90_TMA_LOAD_MULTICASTES18_vS19_EENS_8epilogue10collective6detail29Sm90TmaWarpSpecializedAdapterINS1D_15DefaultEpilogueIaSJ_SJ_NS1C_6thread17LinearCombinationIaLi1EiiLNS1H_9ScaleType4KindE0ELNS_15FloatRoundStyleE2EaEENS1_15EpilogueDefaultEEEEEvvEEEEvNT_6ParamsE,@"STO_CUDA_ENTRY STV_DEFAULT"
_ZN7cutlass13device_kernelINS_4gemm6kernel13GemmUniversalIN4cute5tupleIJiiiiEEENS1_10collective13CollectiveMmaINS1_34MainloopSm90TmaGmmaWarpSpecializedILi22ENS5_IJNS4_1CILi2EEENSA_ILi1EEESC_EEENS1_32KernelTmaWarpSpecializedPingpongEEENS5_IJNSA_ILi64EEENSA_ILi96EEESG_EEEaNS5_IJlSC_lEEEaSJ_NS4_8TiledMMAINS4_8MMA_AtomIJNS4_4SM904GMMA26MMA_64x96x32_S32S8S8_SS_TNEEEENS4_6LayoutINS5_IJSC_SC_SC_EEENS5_IJNSA_ILi0EEESS_SS_EEEEENS5_IJNS4_10UnderscoreESV_SV_EEEEENS4_13SM90_TMA_LOADENS4_14ComposedLayoutINS4_7SwizzleILi2ELi4ELi3EEENS4_18smem_ptr_flag_bitsILi8EEENSQ_INS5_IJNSA_ILi8EEESG_EEENS5_IJSG_SC_EEEEEEEvNS4_8identityENS4_23SM90_TMA_LOAD_MULTICASTES18_vS19_EENS_8epilogue10collective6detail29Sm90TmaWarpSpecializedAdapterINS1D_15DefaultEpilogueIaSJ_SJ_NS1C_6thread17LinearCombinationIaLi1EiiLNS1H_9ScaleType4KindE0ELNS_15FloatRoundStyleE2EaEENS1_15EpilogueDefaultEEEEEvvEEEEvNT_6ParamsE:
[----:B------:R-:W0:Y:S02]  /*0000*/  LDC R1, c[0x0][0x28] ;  /* 0x00000a00ff017b82 */ /* 0x000e240000000800 */
[----:B0-----:R-:W-:Y:S01]  /*0010*/  VIADD R1, R1, 0xfffffff8 ;  /* 0xfffffff801017836 */ /* 0x001fe20000000000 */
[----:B------:R-:W0:Y:S01]  /*0020*/  S2R R4, SR_TID.X ;  /* 0x0000000000047919 */ /* 0x000e220000002100 */
[----:B------:R-:W-:Y:S01]  /*0030*/  ELECT P0, URZ, PT ;  /* 0x00000000003f782f */ /* 0x000fe20003800000 */
[----:B------:R-:W-:Y:S01]  /*0040*/  BSSY B0, `(.L_x_0) ;  /* 0x000000f000007945 */ /* 0x000fe20003800000 */
[--C-:B0-----:R-:W-:Y:S02]  /*0050*/  SHF.R.U32.HI R2, RZ, 0x5, R4.reuse ;  /* 0x00000005ff027819 */ /* 0x101fe40000011604 */
[----:B------:R-:W-:-:S03]  /*0060*/  SHF.R.U32.HI R7, RZ, 0x7, R4 ;  /* 0x00000007ff077819 */ /* 0x000fc60000011604 */
[----:B------:R-:W0:Y:S04]  /*0070*/  SHFL.IDX PT, R5, R2, RZ, 0x1f ;  /* 0x00001fff02057589 */ /* 0x000e2800000e0000 */
[----:B------:R1:W2:Y:S01]  /*0080*/  SHFL.IDX PT, R10, R7, RZ, 0x1f ;  /* 0x00001fff070a7589 */ /* 0x0002a200000e0000 */
[----:B0-----:R-:W-:-:S13]  /*0090*/  ISETP.NE.OR P0, PT, R5, RZ, !P0 ;  /* 0x000000ff0500720c */ /* 0x001fda0004705670 */
[----:B-12---:R-:W-:Y:S05]  /*00a0*/  @P0 BRA `(.L_x_1) ;  /* 0x0000000000200947 */ /* 0x006fea0003800000 */
[----:B------:R-:W-:Y:S02]  /*00b0*/  ULDC.64 UR4, c[0x0][0x198] ;  /* 0x0000660000047ab9 */ /* 0x000fe40000000a00 */
[----:B------:R-:W-:Y:S02]  /*00c0*/  UIADD3 UR6, UP0, UR4, 0xf0, URZ ;  /* 0x000000f004067890 */ /* 0x000fe4000ff1e03f */
[----:B------:R-:W-:Y:S02]  /*00d0*/  UIADD3 UR4, UP1, UR4, 0x1f0, URZ ;  /* 0x000001f004047890 */ /* 0x000fe4000ff3e03f */
[----:B------:R-:W-:Y:S02]  /*00e0*/  UIADD3.X UR7, URZ, UR5, URZ, UP0, !UPT ;  /* 0x000000053f077290 */ /* 0x000fe400087fe43f */
[----:B------:R-:W-:-:S07]  /*00f0*/  UIADD3.X UR5, URZ, UR5, URZ, UP1, !UPT ;  /* 0x000000053f057290 */ /* 0x000fce0008ffe43f */
[----:B------:R0:W-:Y:S02]  /*0100*/  UTMACCTL.PF [UR6] ;  /* 0x00000000060079b9 */ /* 0x0001e40008040000 */
[----:B------:R0:W-:Y:S02]  /*0110*/  UTMACCTL.PF [UR4] ;  /* 0x00000000040079b9 */ /* 0x0001e40008040000 */
[----:B0-----:R-:W-:Y:S01]  /*0120*/  NOP ;  /* 0x0000000000007918 */ /* 0x001fe20000000000 */
.L_x_1:
[----:B------:R-:W-:Y:S05]  /*0130*/  BSYNC B0 ;  /* 0x0000000000007941 */ /* 0x000fea0003800000 */
.L_x_0:
[----:B------:R-:W0:Y:S01]  /*0140*/  SHFL.IDX PT, R8, R2, RZ, 0x1f ;  /* 0x00001fff02087589 */ /* 0x000e2200000e0000 */
[----:B------:R-:W-:-:S04]  /*0150*/  SHF.R.S32.HI R3, RZ, 0x1f, R4 ;  /* 0x0000001fff037819 */ /* 0x000fc80000011404 */
[----:B------:R-:W-:Y:S02]  /*0160*/  LEA.HI R3, R3, R4, RZ, 0x7 ;  /* 0x0000000403037211 */ /* 0x000fe400078f38ff */
[----:B0-----:R-:W-:-:S13]  /*0170*/  ISETP.NE.AND P0, PT, R8, RZ, PT ;  /* 0x000000ff0800720c */ /* 0x001fda0003f05270 */
[----:B------:R-:W-:Y:S05]  /*0180*/  @P0 BRA `(.L_x_2) ;  /* 0x0000000000f40947 */ /* 0x000fea0003800000 */
[----:B------:R-:W-:Y:S01]  /*0190*/  ELECT P0, URZ, PT ;  /* 0x00000000003f782f */ /* 0x000fe20003800000 */
[----:B------:R-:W-:-:S12]  /*01a0*/  BSSY B0, `(.L_x_2) ;  /* 0x000003b000007945 */ /* 0x000fd80003800000 */
[----:B------:R-:W-:Y:S05]  /*01b0*/  @!P0 BRA `(.L_x_3) ;  /* 0x0000000000e48947 */ /* 0x000fea0003800000 */
[----:B------:R-:W0:Y:S01]  /*01c0*/  S2UR UR8, SR_CgaCtaId ;  /* 0x00000000000879c3 */ /* 0x000e220000008800 */
[----:B------:R-:W-:Y:S01]  /*01d0*/  UMOV UR4, 0x400 ;  /* 0x0000040000047882 */ /* 0x000fe20000000000 */
[----:B------:R-:W-:Y:S01]  /*01e0*/  UMOV UR5, 0x1 ;  /* 0x0000000100057882 */ /* 0x000fe20000000000 */
[----:B------:R-:W-:Y:S02]  /*01f0*/  UMOV UR6, 0x2 ;  /* 0x0000000200067882 */ /* 0x000fe40000000000 */
[----:B------:R-:W-:-:S04]  /*0200*/  UIADD3 UR6, -UR6, 0x100000, URZ ;  /* 0x0010000006067890 */ /* 0x000fc8000fffe13f */
[----:B------:R-:W-:Y:S02]  /*0210*/  USHF.L.U32 UR7, UR6, 0xb, URZ ;  /* 0x0000000b06077899 */ /* 0x000fe4000800063f */
[----:B------:R-:W-:Y:S02]  /*0220*/  USHF.L.U32 UR6, UR6, 0x1, URZ ;  /* 0x0000000106067899 */ /* 0x000fe4000800063f */
[----:B0-----:R-:W-:Y:S02]  /*0230*/  ULEA UR8, UR8, UR4, 0x18 ;  /* 0x0000000408087291 */ /* 0x001fe4000f8ec03f */
[----:B------:R-:W-:-:S04]  /*0240*/  UIADD3 UR4, -UR5, 0x100000, URZ ;  /* 0x0010000005047890 */ /* 0x000fc8000fffe13f */
[----:B------:R-:W-:Y:S02]  /*0250*/  USHF.L.U32 UR5, UR4, 0xb, URZ ;  /* 0x0000000b04057899 */ /* 0x000fe4000800063f */
[----:B------:R-:W-:Y:S01]  /*0260*/  USHF.L.U32 UR4, UR4, 0x1, URZ ;  /* 0x0000000104047899 */ /* 0x000fe2000800063f */
[----:B------:R-:W0:Y:S11]  /*0270*/  FENCE.VIEW.ASYNC.S ;  /* 0x00000000000073c6 */ /* 0x000e360000000000 */
[----:B0-----:R0:W1:Y:S01]  /*0280*/  SYNCS.EXCH.64 URZ, [UR8], UR4 ;  /* 0x00000004083f75b2 */ /* 0x0010620008000100 */
[----:B------:R0:W2:Y:S01]  /*0290*/  SYNCS.EXCH.64 URZ, [UR8+0xb0], UR6 ;  /* 0x0000b006083f75b2 */ /* 0x0000a20008000100 */
[----:B------:R0:W3:Y:S01]  /*02a0*/  SYNCS.EXCH.64 URZ, [UR8+0x8], UR4 ;  /* 0x00000804083f75b2 */ /* 0x0000e20008000100 */
[----:B------:R0:W4:Y:S01]  /*02b0*/  SYNCS.EXCH.64 URZ, [UR8+0xb8], UR6 ;  /* 0x0000b806083f75b2 */ /* 0x0001220008000100 */
[----:B------:R0:W0:Y:S01]  /*02c0*/  SYNCS.EXCH.64 URZ, [UR8+0x10], UR4 ;  /* 0x00001004083f75b2 */ /* 0x0000220008000100 */
        /* <DEDUP_REMOVED lines=39> */
[----:B-1234-:R-:W-:Y:S01]  /*0540*/  NOP ;  /* 0x0000000000007918 */ /* 0x01efe20000000000 */
.L_x_3:
[----:B0-----:R-:W-:Y:S05]  /*0550*/  BSYNC B0 ;  /* 0x0000000000007941 */ /* 0x001fea0003800000 */
.L_x_2:
[----:B------:R-:W0:Y:S01]  /*0560*/  SHFL.IDX PT, R13, R2, RZ, 0x1f ;  /* 0x00001fff020d7589 */ /* 0x000e2200000e0000 */
[----:B------:R-:W1:Y:S01]  /*0570*/  S2UR UR12, SR_CTAID.X ;  /* 0x00000000000c79c3 */ /* 0x000e620000002500 */
[----:B------:R-:W-:Y:S02]  /*0580*/  LOP3.LUT R3, R3, 0xffffff80, RZ, 0xc0, !PT ;  /* 0xffffff8003037812 */ /* 0x000fe400078ec0ff */
[----:B------:R-:W-:Y:S01]  /*0590*/  ELECT P0, URZ, PT ;  /* 0x00000000003f782f */ /* 0x000fe20003800000 */
[----:B------:R2:W3:Y:S01]  /*05a0*/  SHFL.IDX PT, R12, R2, RZ, 0x1f ;  /* 0x00001fff020c7589 */ /* 0x0004e200000e0000 */
[----:B------:R-:W-:Y:S01]  /*05b0*/  ELECT P1, URZ, PT ;  /* 0x00000000003f782f */ /* 0x000fe20003820000 */
[----:B------:R-:W-:Y:S01]  /*05c0*/  NOP ;  /* 0x0000000000007918 */ /* 0x000fe20000000000 */
[----:B------:R-:W-:Y:S01]  /*05d0*/  IMAD.IADD R3, R4, 0x1, -R3 ;  /* 0x0000000104037824 */ /* 0x000fe200078e0a03 */
[----:B------:R-:W4:Y:S01]  /*05e0*/  S2R R6, SR_CTAID.Y ;  /* 0x0000000000067919 */ /* 0x000f220000002600 */
[----:B------:R-:W-:Y:S01]  /*05f0*/  ULDC UR4, c[0x0][0x150] ;  /* 0x0000540000047ab9 */ /* 0x000fe20000000800 */
[----:B------:R-:W5:Y:S01]  /*0600*/  LDC R14, c[0x0][0x144] ;  /* 0x00005100ff0e7b82 */ /* 0x000f620000000800 */
[----:B------:R-:W-:Y:S01]  /*0610*/  UMOV UR11, 0x80 ;  /* 0x00000080000b7882 */ /* 0x000fe20000000000 */
[----:B------:R-:W-:Y:S01]  /*0620*/  SHF.R.S32.HI R0, RZ, 0x1f, R3 ;  /* 0x0000001fff007819 */ /* 0x000fe20000011403 */
[----:B------:R-:W-:Y:S01]  /*0630*/  NOP ;  /* 0x0000000000007918 */ /* 0x000fe20000000000 */
[C---:B------:R-:W-:Y:S01]  /*0640*/  VIADD R35, R10.reuse, 0xffffffff ;  /* 0xffffffff0a237836 */ /* 0x040fe20000000000 */
[----:B------:R-:W-:Y:S01]  /*0650*/  ISETP.NE.AND P4, PT, R10, RZ, PT ;  /* 0x000000ff0a00720c */ /* 0x000fe20003f85270 */
[----:B------:R-:W-:Y:S01]  /*0660*/  IMAD.MOV.U32 R73, RZ, RZ, 0x1 ;  /* 0x00000001ff497424 */ /* 0x000fe200078e00ff */
[----:B------:R-:W-:Y:S01]  /*0670*/  LEA.HI R9, R0, R3, RZ, 0x3 ;  /* 0x0000000300097211 */ /* 0x000fe200078f18ff */
[----:B------:R-:W5:Y:S01]  /*0680*/  LDC R15, c[0x0][0x140] ;  /* 0x00005000ff0f7b82 */ /* 0x000f620000000800 */
[----:B------:R-:W-:-:S02]  /*0690*/  ISETP.GE.U32.AND P6, PT, R35, 0x2, PT ;  /* 0x000000022300780c */ /* 0x000fc40003fc6070 */
[--C-:B------:R-:W-:Y:S02]  /*06a0*/  SHF.R.S32.HI R11, RZ, 0x3, R9.reuse ;  /* 0x00000003ff0b7819 */ /* 0x100fe40000011409 */
[----:B--2---:R-:W-:Y:S02]  /*06b0*/  SHF.R.S32.HI R2, RZ, 0x1f, R9 ;  /* 0x0000001fff027819 */ /* 0x004fe40000011409 */
[----:B------:R-:W-:Y:S01]  /*06c0*/  SHF.R.S32.HI R9, RZ, 0x1f, R8 ;  /* 0x0000001fff097819 */ /* 0x000fe20000011408 */
[----:B------:R-:W2:Y:S01]  /*06d0*/  LDC R25, c[0x0][0x148] ;  /* 0x00005200ff197b82 */ /* 0x000ea20000000800 */
[----:B0-----:R-:W-:Y:S02]  /*06e0*/  ISETP.NE.OR P0, PT, R13, RZ, !P0 ;  /* 0x000000ff0d00720c */ /* 0x001fe40004705670 */
[----:B-1----:R-:W-:Y:S02]  /*06f0*/  I2FP.F32.U32 R13, UR12 ;  /* 0x0000000c000d7c45 */ /* 0x002fe40008201000 */
[----:B------:R-:W-:-:S02]  /*0700*/  LEA.HI R2, R2, R11, RZ, 0x2 ;  /* 0x0000000b02027211 */ /* 0x000fc400078f10ff */
[----:B------:R-:W-:Y:S01]  /*0710*/  LEA.HI R9, R9, R8, RZ, 0x2 ;  /* 0x0000000809097211 */ /* 0x000fe200078f10ff */
[----:B------:R-:W-:Y:S01]  /*0720*/  FMUL R13, R13, UR4 ;  /* 0x000000040d0d7c20 */ /* 0x000fe20008400000 */
[----:B---3--:R-:W-:Y:S01]  /*0730*/  ISETP.NE.OR P1, PT, R12, RZ, !P1 ;  /* 0x000000ff0c00720c */ /* 0x008fe20004f25670 */
[----:B------:R-:W-:Y:S01]  /*0740*/  ULDC UR4, c[0x0][0x154] ;  /* 0x0000550000047ab9 */ /* 0x000fe20000000800 */
[----:B------:R-:W-:Y:S02]  /*0750*/  LOP3.LUT R12, R2, 0xfffffffc, RZ, 0xc0, !PT ;  /* 0xfffffffc020c7812 */ /* 0x000fe400078ec0ff */
[----:B------:R-:W-:Y:S01]  /*0760*/  LOP3.LUT R9, R9, 0x3ffffffc, RZ, 0xc0, !PT ;  /* 0x3ffffffc09097812 */ /* 0x000fe200078ec0ff */
[----:B------:R-:W0:Y:S01]  /*0770*/  F2I.U32.TRUNC.NTZ R13, R13 ;  /* 0x0000000d000d7305 */ /* 0x000e22000020f000 */
[----:B------:R-:W-:Y:S01]  /*0780*/  SHF.R.S32.HI R2, RZ, 0x1f, R5 ;  /* 0x0000001fff027819 */ /* 0x000fe20000011405 */
[----:B------:R-:W-:Y:S01]  /*0790*/  IMAD.IADD R12, R11, 0x1, -R12 ;  /* 0x000000010b0c7824 */ /* 0x000fe200078e0a0c */
[----:B------:R-:W-:Y:S01]  /*07a0*/  VOTEU.ALL UP1, P0 ;  /* 0x00000000003f7886 */ /* 0x000fe20000020000 */
[----:B------:R-:W-:Y:S01]  /*07b0*/  IMAD.IADD R9, R8, 0x1, -R9 ;  /* 0x0000000108097824 */ /* 0x000fe200078e0a09 */
[----:B------:R-:W-:Y:S01]  /*07c0*/  LEA.HI R2, R2, R5, RZ, 0x2 ;  /* 0x0000000502027211 */ /* 0x000fe200078f10ff */
[----:B------:R-:W-:Y:S01]  /*07d0*/  VOTEU.ALL UP0, P0 ;  /* 0x00000000003f7886 */ /* 0x000fe20000000000 */
[----:B----4-:R-:W-:Y:S01]  /*07e0*/  I2FP.F32.U32 R8, R6 ;  /* 0x0000000600087245 */ /* 0x010fe20000201000 */
[----:B------:R-:W-:Y:S01]  /*07f0*/  IMAD R9, R9, 0x4, R12 ;  /* 0x0000000409097824 */ /* 0x000fe200078e020c */
[----:B------:R-:W-:Y:S01]  /*0800*/  LOP3.LUT R2, R2, 0xfffffffc, RZ, 0xc0, !PT ;  /* 0xfffffffc02027812 */ /* 0x000fe200078ec0ff */
[----:B------:R-:W-:Y:S01]  /*0810*/  VOTEU.ALL UP2, P1 ;  /* 0x00000000003f7886 */ /* 0x000fe20000840000 */
[----:B------:R-:W1:Y:S01]  /*0820*/  @!UP1 S2UR UR7, SR_CgaCtaId ;  /* 0x00000000000799c3 */ /* 0x000e620000008800 */
[----:B------:R-:W-:Y:S01]  /*0830*/  FMUL R8, R8, UR4 ;  /* 0x0000000408087c20 */ /* 0x000fe20008400000 */
[----:B------:R-:W-:Y:S01]  /*0840*/  IMAD.SHL.U32 R72, R9, 0x4, RZ ;  /* 0x0000000409487824 */ /* 0x000fe200078e00ff */
[----:B------:R-:W-:Y:S01]  /*0850*/  UMOV UR4, 0x20 ;  /* 0x0000002000047882 */ /* 0x000fe20000000000 */
[----:B------:R-:W-:Y:S01]  /*0860*/  IMAD.IADD R5, R5, 0x1, -R2 ;  /* 0x0000000105057824 */ /* 0x000fe200078e0a02 */
[----:B------:R-:W-:Y:S01]  /*0870*/  LEA.HI R2, R9, R9, RZ, 0x1 ;  /* 0x0000000909027211 */ /* 0x000fe200078f08ff */
[----:B0-----:R-:W-:Y:S01]  /*0880*/  IMAD.MOV R13, RZ, RZ, -R13 ;  /* 0x000000ffff0d7224 */ /* 0x001fe200078e0a0d */
[----:B------:R-:W0:Y:S01]  /*0890*/  F2I.U32.TRUNC.NTZ R8, R8 ;  /* 0x0000000800087305 */ /* 0x000e22000020f000 */
[----:B------:R-:W3:Y:S01]  /*08a0*/  @!UP2 S2UR UR10, SR_CgaCtaId ;  /* 0x00000000000aa9c3 */ /* 0x000ee20000008800 */
[----:B------:R-:W-:Y:S01]  /*08b0*/  LOP3.LUT R2, R2, 0xfffffffe, RZ, 0xc0, !PT ;  /* 0xfffffffe02027812 */ /* 0x000fe200078ec0ff */
[----:B-----5:R-:W-:Y:S01]  /*08c0*/  IMAD R21, R14, R13, UR12 ;  /* 0x0000000c0e157e24 */ /* 0x020fe2000f8e020d */
[----:B------:R-:W-:Y:S01]  /*08d0*/  @!UP1 UMOV UR6, 0x400 ;  /* 0x0000040000069882 */ /* 0x000fe20000000000 */
[----:B------:R-:W-:-:S04]  /*08e0*/  @!UP1 UIADD3 UR4, -UR4, 0x100000, URZ ;  /* 0x0010000004049890 */ /* 0x000fc8000fffe13f */
[----:B------:R-:W-:Y:S02]  /*08f0*/  @!UP1 USHF.L.U32 UR5, UR4, 0xb, URZ ;  /* 0x0000000b04059899 */ /* 0x000fe4000800063f */
[----:B------:R-:W-:Y:S01]  /*0900*/  @!UP1 USHF.L.U32 UR4, UR4, 0x1, URZ ;  /* 0x0000000104049899 */ /* 0x000fe2000800063f */
[C---:B------:R-:W-:Y:S01]  /*0910*/  LOP3.LUT R72, R9.reuse, 0xc, R72, 0x78, !PT ;  /* 0x0000000c09487812 */ /* 0x040fe200078e7848 */
[----:B------:R-:W-:Y:S01]  /*0920*/  IMAD.IADD R2, R9, 0x1, -R2 ;  /* 0x0000000109027824 */ /* 0x000fe200078e0a02 */
[----:B------:R-:W-:Y:S01]  /*0930*/  @!UP2 UMOV UR9, 0x400 ;  /* 0x000004000009a882 */ /* 0x000fe20000000000 */
[----:B------:R-:W-:Y:S01]  /*0940*/  VOTEU.ALL UP3, P1 ;  /* 0x00000000003f7886 */ /* 0x000fe20000860000 */
[----:B------:R-:W-:Y:S01]  /*0950*/  VOTEU.ALL UP4, P1 ;  /* 0x00000000003f7886 */ /* 0x000fe20000880000 */
[----:B------:R-:W-:Y:S01]  /*0960*/  VOTEU.ALL UP5, P1 ;  /* 0x00000000003f7886 */ /* 0x000fe200008a0000 */
[----:B------:R-:W-:Y:S01]  /*0970*/  ISETP.NE.AND P3, PT, R2, R21, PT ;  /* 0x000000150200720c */ /* 0x000fe20003f65270 */
[----:B------:R4:W4:Y:S01]  /*0980*/  SHFL.IDX PT, R14, R7, RZ, 0x1f ;  /* 0x00001fff070e7589 */ /* 0x00092200000e0000 */
[----:B------:R-:W-:Y:S01]  /*0990*/  ISETP.EQ.U32.AND P2, PT, R15, 0x1, PT ;  /* 0x000000010f00780c */ /* 0x000fe20003f42070 */
[----:B0-----:R-:W-:Y:S01]  /*09a0*/  IMAD.MOV R20, RZ, RZ, -R8 ;  /* 0x000000ffff147224 */ /* 0x001fe200078e0a08 */
[----:B-1----:R-:W-:-:S02]  /*09b0*/  @!UP1 ULEA UR8, UR7, UR6, 0x18 ;  /* 0x0000000607089291 */ /* 0x002fc4000f8ec03f */
[----:B------:R-:W-:-:S04]  /*09c0*/  @!UP2 UIADD3 UR6, -UR11, 0x100000, URZ ;  /* 0x001000000b06a890 */ /* 0x000fc8000fffe13f */
[----:B------:R-:W-:Y:S02]  /*09d0*/  @!UP2 USHF.L.U32 UR7, UR6, 0xb, URZ ;  /* 0x0000000b0607a899 */ /* 0x000fe4000800063f */
[----:B------:R-:W-:Y:S01]  /*09e0*/  @!UP2 USHF.L.U32 UR6, UR6, 0x1, URZ ;  /* 0x000000010606a899 */ /* 0x000fe2000800063f */
[----:B--2---:R-:W-:Y:S01]  /*09f0*/  IMAD R9, R25, R20, R6 ;  /* 0x0000001419097224 */ /* 0x004fe200078e0206 */
[----:B------:R-:W-:Y:S01]  /*0a00*/  VOTEU.ALL UP1, P0 ;  /* 0x00000000003f7886 */ /* 0x000fe20000020000 */
[----:B------:R-:W-:Y:S01]  /*0a10*/  LOP3.LUT P0, RZ, R3, 0x7, RZ, 0xc0, !PT ;  /* 0x0000000703ff7812 */ /* 0x000fe2000780c0ff */
[----:B---3--:R-:W-:Y:S01]  /*0a20*/  @!UP2 ULEA UR9, UR10, UR9, 0x18 ;  /* 0x000000090a09a291 */ /* 0x008fe2000f8ec03f */
[----:B------:R-:W-:Y:S01]  /*0a30*/  @P3 LEA.HI R2, R72, R72, RZ, 0x1 ;  /* 0x0000004848023211 */ /* 0x000fe200078f08ff */
[----:B------:R-:W-:Y:S01]  /*0a40*/  VOTEU.ALL UP2, P1 ;  /* 0x00000000003f7886 */ /* 0x000fe20000840000 */
[----:B------:R-:W-:Y:S01]  /*0a50*/  ISETP.NE.AND P1, PT, R5, 0x3, PT ;  /* 0x000000030500780c */ /* 0x000fe20003f25270 */
[----:B------:R-:W0:Y:S02]  /*0a60*/  FENCE.VIEW.ASYNC.S ;  /* 0x00000000000073c6 */ /* 0x000e240000000000 */
[----:B0-----:R0:W1:Y:S01]  /*0a70*/  @!UP0 SYNCS.EXCH.64 URZ, [UR8+0x190], UR4 ;  /* 0x00019004083f85b2 */ /* 0x0010620008000100 */
[----:B------:R-:W-:-:S02]  /*0a80*/  @P3 SHF.R.S32.HI R2, RZ, 0x1, R2 ;  /* 0x00000001ff023819 */ /* 0x000fc40000011402 */
[----:B------:R-:W-:Y:S02]  /*0a90*/  ISETP.EQ.OR P1, PT, R5, RZ, !P1 ;  /* 0x000000ff0500720c */ /* 0x000fe40004f22670 */
[----:B------:R-:W-:Y:S02]  /*0aa0*/  @P3 ISETP.NE.AND P5, PT, R2, R9, PT ;  /* 0x000000090200320c */ /* 0x000fe40003fa5270 */
[----:B------:R-:W-:Y:S02]  /*0ab0*/  ISETP.LT.U32.AND P0, PT, R72, 0x2, !P0 ;  /* 0x000000024800780c */ /* 0x000fe40004701070 */
[----:B------:R-:W-:Y:S02]  /*0ac0*/  ISETP.EQ.AND P1, PT, R10, RZ, P1 ;  /* 0x000000ff0a00720c */ /* 0x000fe40000f22270 */
[----:B------:R-:W-:Y:S02]  /*0ad0*/  SEL R2, RZ, 0x1, !P0 ;  /* 0x00000001ff027807 */ /* 0x000fe40004000000 */
[----:B------:R-:W-:-:S02]  /*0ae0*/  @P3 SEL R73, RZ, 0x1, P5 ;  /* 0x00000001ff493807 */ /* 0x000fc40002800000 */
[----:B------:R-:W-:Y:S01]  /*0af0*/  SEL R16, RZ, 0x1, !P1 ;  /* 0x00000001ff107807 */ /* 0x000fe20004800000 */
[----:B------:R0:W2:Y:S01]  /*0b00*/  @!UP1 SYNCS.EXCH.64 URZ, [UR8+0x198], UR4 ;  /* 0x00019804083f95b2 */ /* 0x0000a20008000100 */
[----:B------:R-:W-:Y:S01]  /*0b10*/  NOP ;  /* 0x0000000000007918 */ /* 0x000fe20000000000 */
[----:B------:R-:W-:Y:S02]  /*0b20*/  LOP3.LUT R73, R73, R2, RZ, 0xc0, !PT ;  /* 0x0000000249497212 */ /* 0x000fe400078ec0ff */
[----:B------:R-:W-:Y:S01]  /*0b30*/  SEL R16, R16, 0x2, P6 ;  /* 0x0000000210107807 */ /* 0x000fe20003000000 */
[----:B------:R0:W3:Y:S01]  /*0b40*/  @!UP2 SYNCS.EXCH.64 URZ, [UR9+0x170], UR6 ;  /* 0x00017006093fa5b2 */ /* 0x0000e20008000100 */
[----:B------:R0:W0:Y:S01]  /*0b50*/  @!UP3 SYNCS.EXCH.64 URZ, [UR9+0x178], UR6 ;  /* 0x00017806093fb5b2 */ /* 0x0000220008000100 */
[----:B------:R0:W0:Y:S01]  /*0b60*/  @!UP4 SYNCS.EXCH.64 URZ, [UR9+0x180], UR6 ;  /* 0x00018006093fc5b2 */ /* 0x0000220008000100 */
[----:B------:R0:W0:Y:S01]  /*0b70*/  @!UP5 SYNCS.EXCH.64 URZ, [UR9+0x188], UR6 ;  /* 0x00018806093fd5b2 */ /* 0x0000220008000100 */
[----:B------:R-:W-:Y:S01]  /*0b80*/  NOP ;  /* 0x0000000000007918 */ /* 0x000fe20000000000 */
[----:B-1--4-:R-:W-:Y:S05]  /*0b90*/  @!P2 BRA `(.L_x_4) ;  /* 0x000000000008a947 */ /* 0x012fea0003800000 */
[----:B0-23--:R-:W-:Y:S01]  /*0ba0*/  UCGABAR_ARV ;  /* 0x00000000000079c7 */ /* 0x00dfe20008000000 */
[----:B------:R-:W-:Y:S05]  /*0bb0*/  BRA `(.L_x_5) ;  /* 0x0000000000047947 */ /* 0x000fea0003800000 */
.L_x_4:
[----:B0-23--:R-:W-:Y:S01]  /*0bc0*/  NOP ;  /* 0x0000000000007918 */ /* 0x00dfe20000000000 */
.L_x_5:
[----:B------:R-:W-:Y:S01]  /*0bd0*/  ULDC.64 UR4, c[0x0][0x598] ;  /* 0x0001660000047ab9 */ /* 0x000fe20000000a00 */
[----:B------:R-:W-:Y:S01]  /*0be0*/  ULDC.64 UR36, c[0x0][0x208] ;  /* 0x0000820000247ab9 */ /* 0x000fe20000000a00 */
[----:B------:R-:W-:-:S04]  /*0bf0*/  ISETP.NE.U32.AND P0, PT, RZ, UR4, PT ;  /* 0x00000004ff007c0c */ /* 0x000fc8000bf05070 */
[----:B------:R-:W-:-:S13]  /*0c00*/  ISETP.NE.AND.EX P0, PT, RZ, UR5, PT, P0 ;  /* 0x00000005ff007c0c */ /* 0x000fda000bf05300 */
[----:B------:R-:W-:Y:S05]  /*0c10*/  @!P0 BRA `(.L_x_6) ;  /* 0x00000000001c8947 */ /* 0x000fea0003800000 */
[----:B------:R-:W0:Y:S02]  /*0c20*/  LDC.64 R8, c[0x0][0x598] ;  /* 0x00016600ff087b82 */ /* 0x000e240000000a00 */
[----:B0-----:R-:W2:Y:S02]  /*0c30*/  LDG.E.64 R8, desc[UR36][R8.64] ;  /* 0x0000002408087981 */ /* 0x001ea4000c1e1b00 */
[----:B--2---:R-:W-:-:S04]  /*0c40*/  ISETP.NE.U32.AND P0, PT, R8, RZ, PT ;  /* 0x000000ff0800720c */ /* 0x004fc80003f05070 */
[----:B------:R-:W-:-:S13]  /*0c50*/  ISETP.NE.AND.EX P0, PT, R9, RZ, PT, P0 ;  /* 0x000000ff0900720c */ /* 0x000fda0003f05300 */
[----:B------:R-:W-:Y:S05]  /*0c60*/  @!P0 BRA `(.L_x_6) ;  /* 0x0000000000088947 */ /* 0x000fea0003800000 */
[----:B------:R0:W5:Y:S01]  /*0c70*/  LD.E R74, desc[UR36][R8.64] ;  /* 0x00000024084a7980 */ /* 0x000162000c101900 */
[----:B------:R-:W-:Y:S05]  /*0c80*/  BRA `(.L_x_7) ;  /* 0x0000000000247947 */ /* 0x000fea0003800000 */
.L_x_6:
[----:B------:R-:W-:Y:S02]  /*0c90*/  ULDC.64 UR4, c[0x0][0x588] ;  /* 0x0001620000047ab9 */ /* 0x000fe40000000a00 */
[----:B------:R-:W-:-:S04]  /*0ca0*/  ISETP.NE.U32.AND P0, PT, RZ, UR4, PT ;  /* 0x00000004ff007c0c */ /* 0x000fc8000bf05070 */
[----:B------:R-:W-:-:S13]  /*0cb0*/  ISETP.NE.AND.EX P0, PT, RZ, UR5, PT, P0 ;  /* 0x00000005ff007c0c */ /* 0x000fda000bf05300 */
[----:B------:R-:W-:Y:S05]  /*0cc0*/  @!P0 BRA `(.L_x_8) ;  /* 0x00000000000c8947 */ /* 0x000fea0003800000 */
[----:B------:R-:W0:Y:S02]  /*0cd0*/  LDC.64 R74, c[0x0][0x588] ;  /* 0x00016200ff4a7b82 */ /* 0x000e240000000a00 */
[----:B0-----:R1:W5:Y:S01]  /*0ce0*/  LDG.E R74, desc[UR36][R74.64] ;  /* 0x000000244a4a7981 */ /* 0x001362000c1e1900 */
[----:B------:R-:W-:Y:S05]  /*0cf0*/  BRA `(.L_x_7) ;  /* 0x0000000000087947 */ /* 0x000fea0003800000 */
.L_x_8:
[----:B------:R-:W-:Y:S02]  /*0d00*/  ULDC UR4, c[0x0][0x580] ;  /* 0x0001600000047ab9 */ /* 0x000fe40000000800 */
[----:B------:R-:W-:-:S07]  /*0d10*/  IMAD.U32 R74, RZ, RZ, UR4 ;  /* 0x00000004ff4a7e24 */ /* 0x000fce000f8e00ff */
.L_x_7:
[----:B------:R-:W-:Y:S02]  /*0d20*/  ULDC.64 UR4, c[0x0][0x5a0] ;  /* 0x0001680000047ab9 */ /* 0x000fe40000000a00 */
[----:B------:R-:W-:-:S04]  /*0d30*/  ISETP.NE.U32.AND P0, PT, RZ, UR4, PT ;  /* 0x00000004ff007c0c */ /* 0x000fc8000bf05070 */
[----:B------:R-:W-:-:S13]  /*0d40*/  ISETP.NE.AND.EX P0, PT, RZ, UR5, PT, P0 ;  /* 0x00000005ff007c0c */ /* 0x000fda000bf05300 */
[----:B------:R-:W-:Y:S05]  /*0d50*/  @!P0 BRA `(.L_x_9) ;  /* 0x00000000001c8947 */ /* 0x000fea0003800000 */
[----:B0-----:R-:W0:Y:S02]  /*0d60*/  LDC.64 R8, c[0x0][0x5a0] ;  /* 0x00016800ff087b82 */ /* 0x001e240000000a00 */
[----:B0-----:R-:W2:Y:S02]  /*0d70*/  LDG.E.64 R8, desc[UR36][R8.64] ;  /* 0x0000002408087981 */ /* 0x001ea4000c1e1b00 */
[----:B--2---:R-:W-:-:S04]  /*0d80*/  ISETP.NE.U32.AND P0, PT, R8, RZ, PT ;  /* 0x000000ff0800720c */ /* 0x004fc80003f05070 */
[----:B------:R-:W-:-:S13]  /*0d90*/  ISETP.NE.AND.EX P0, PT, R9, RZ, PT, P0 ;  /* 0x000000ff0900720c */ /* 0x000fda0003f05300 */
[----:B------:R-:W-:Y:S05]  /*0da0*/  @!P0 BRA `(.L_x_9) ;  /* 0x0000000000088947 */ /* 0x000fea0003800000 */
[----:B-1----:R0:W5:Y:S01]  /*0db0*/  LD.E R75, desc[UR36][R8.64] ;  /* 0x00000024084b7980 */ /* 0x002162000c101900 */
[----:B------:R-:W-:Y:S05]  /*0dc0*/  BRA `(.L_x_10) ;  /* 0x0000000000247947 */ /* 0x000fea0003800000 */
.L_x_9:
[----:B------:R-:W-:Y:S02]  /*0dd0*/  ULDC.64 UR4, c[0x0][0x590] ;  /* 0x0001640000047ab9 */ /* 0x000fe40000000a00 */
[----:B------:R-:W-:-:S04]  /*0de0*/  ISETP.NE.U32.AND P0, PT, RZ, UR4, PT ;  /* 0x00000004ff007c0c */ /* 0x000fc8000bf05070 */
[----:B------:R-:W-:-:S13]  /*0df0*/  ISETP.NE.AND.EX P0, PT, RZ, UR5, PT, P0 ;  /* 0x00000005ff007c0c */ /* 0x000fda000bf05300 */
[----:B------:R-:W-:Y:S05]  /*0e00*/  @!P0 BRA `(.L_x_11) ;  /* 0x00000000000c8947 */ /* 0x000fea0003800000 */
[----:B0-----:R-:W1:Y:S02]  /*0e10*/  LDC.64 R8, c[0x0][0x590] ;  /* 0x00016400ff087b82 */ /* 0x001e640000000a00 */
[----:B-1----:R1:W5:Y:S01]  /*0e20*/  LDG.E R75, desc[UR36][R8.64] ;  /* 0x00000024084b7981 */ /* 0x002362000c1e1900 */
[----:B------:R-:W-:Y:S05]  /*0e30*/  BRA `(.L_x_10) ;  /* 0x0000000000087947 */ /* 0x000fea0003800000 */
.L_x_11:
[----:B------:R-:W-:Y:S02]  /*0e40*/  ULDC UR4, c[0x0][0x584] ;  /* 0x0001610000047ab9 */ /* 0x000fe40000000800 */
[----:B-1----:R-:W-:-:S07]  /*0e50*/  IMAD.U32 R75, RZ, RZ, UR4 ;  /* 0x00000004ff4b7e24 */ /* 0x002fce000f8e00ff */
.L_x_10:
[----:B------:R-:W2:Y:S01]  /*0e60*/  LDC R2, c[0x0][0x65c] ;  /* 0x00019700ff027b82 */ /* 0x000ea20000000800 */
[----:B------:R-:W-:Y:S01]  /*0e70*/  ULDC UR6, c[0x0][0x28c] ;  /* 0x0000a30000067ab9 */ /* 0x000fe20000000800 */
[----:B------:R-:W-:Y:S01]  /*0e80*/  ISETP.NE.AND P0, PT, R10, 0x2, PT ;  /* 0x000000020a00780c */ /* 0x000fe20003f05270 */
[----:B------:R-:W-:Y:S01]  /*0e90*/  UIADD3 UR6, UR6, 0x3f, URZ ;  /* 0x0000003f06067890 */ /* 0x000fe2000fffe03f */
[----:B01----:R-:W-:Y:S01]  /*0ea0*/  IMAD.U32 R8, RZ, RZ, UR12 ;  /* 0x0000000cff087e24 */ /* 0x003fe2000f8e00ff */
[----:B------:R-:W-:Y:S01]  /*0eb0*/  UMOV UR38, URZ ;  /* 0x0000003f00267c82 */ /* 0x000fe20008000000 */
[----:B------:R-:W-:Y:S01]  /*0ec0*/  IMAD.MOV.U32 R9, RZ, RZ, RZ ;  /* 0x000000ffff097224 */ /* 0x000fe200078e00ff */
[----:B------:R-:W-:Y:S01]  /*0ed0*/  USHF.R.S32.HI UR7, URZ, 0x1f, UR6 ;  /* 0x0000001f3f077899 */ /* 0x000fe20008011406 */
[----:B------:R-:W-:Y:S01]  /*0ee0*/  UMOV UR39, URZ ;  /* 0x0000003f00277c82 */ /* 0x000fe20008000000 */
[----:B------:R-:W-:Y:S02]  /*0ef0*/  ULDC.64 UR8, c[0x0][0x650] ;  /* 0x0001940000087ab9 */ /* 0x000fe40000000a00 */
[----:B------:R-:W-:-:S04]  /*0f00*/  ULEA.HI UR7, UR7, UR6, URZ, 0x6 ;  /* 0x0000000607077291 */ /* 0x000fc8000f8f303f */
[----:B------:R-:W-:Y:S01]  /*0f10*/  USHF.R.S32.HI UR40, URZ, 0x6, UR7 ;  /* 0x000000063f287899 */ /* 0x000fe20008011407 */
[----:B--2---:R-:W-:-:S13]  /*0f20*/  ISETP.NE.AND P1, PT, R2, 0x1, PT ;  /* 0x000000010200780c */ /* 0x004fda0003f25270 */
[----:B------:R-:W0:Y:S01]  /*0f30*/  @P1 LDC R19, c[0x0][0x10] ;  /* 0x00000400ff131b82 */ /* 0x000e220000000800 */
[----:B------:R-:W-:Y:S02]  /*0f40*/  @P1 IMAD.MOV.U32 R7, RZ, RZ, RZ ;  /* 0x000000ffff071224 */ /* 0x000fe400078e00ff */
[----:B------:R-:W-:-:S05]  /*0f50*/  @P1 IMAD.MOV.U32 R17, RZ, RZ, RZ ;  /* 0x000000ffff111224 */ /* 0x000fca00078e00ff */
[----:B------:R-:W1:Y:S01]  /*0f60*/  @!P1 LDC R11, c[0x0][0xc] ;  /* 0x00000300ff0b9b82 */ /* 0x000e620000000800 */
[----:B------:R-:W-:Y:S01]  /*0f70*/  ULDC UR4, c[0x0][0xc] ;  /* 0x0000030000047ab9 */ /* 0x000fe20000000800 */
[----:B------:R-:W-:Y:S02]  /*0f80*/  ULDC UR5, c[0x0][0x10] ;  /* 0x0000040000057ab9 */ /* 0x000fe40000000800 */
[----:B------:R-:W-:-:S04]  /*0f90*/  UIMAD.WIDE.U32 UR4, UR4, UR5, URZ ;  /* 0x00000005040472a5 */ /* 0x000fc8000f8e003f */
[----:B------:R-:W2:Y:S01]  /*0fa0*/  LDC R2, c[0x0][0x14] ;  /* 0x00000500ff027b82 */ /* 0x000ea20000000800 */
[----:B0-----:R-:W-:-:S04]  /*0fb0*/  @P1 IMAD.WIDE.U32 R18, R19, UR12, R6 ;  /* 0x0000000c13121c25 */ /* 0x001fc8000f8e0006 */
[----:B------:R-:W-:Y:S02]  /*0fc0*/  @P1 IMAD.IADD R17, R19, 0x1, R17 ;  /* 0x0000000113111824 */ /* 0x000fe400078e0211 */
[----:B-1----:R-:W-:-:S04]  /*0fd0*/  @!P1 IMAD.WIDE.U32 R8, R6, R11, R8 ;  /* 0x0000000b06089225 */ /* 0x002fc800078e0008 */
[----:B------:R-:W-:Y:S02]  /*0fe0*/  @!P1 IMAD.MOV.U32 R18, RZ, RZ, R8 ;  /* 0x000000ffff129224 */ /* 0x000fe400078e0008 */
[----:B------:R-:W-:Y:S02]  /*0ff0*/  @!P1 IMAD.MOV.U32 R17, RZ, RZ, R9 ;  /* 0x000000ffff119224 */ /* 0x000fe400078e0009 */
[----:B--2---:R-:W-:-:S04]  /*1000*/  IMAD.WIDE.U32 R12, R2, UR4, RZ ;  /* 0x00000004020c7c25 */ /* 0x004fc8000f8e00ff */
[----:B------:R-:W-:Y:S01]  /*1010*/  IMAD R23, R2, UR5, RZ ;  /* 0x0000000502177c24 */ /* 0x000fe2000f8e02ff */
[----:B------:R0:W-:Y:S03]  /*1020*/  STL.64 [R1], R12 ;  /* 0x0000000c01007387 */ /* 0x0001e60000100a00 */
[----:B------:R-:W-:Y:S01]  /*1030*/  IMAD.IADD R23, R13, 0x1, R23 ;  /* 0x000000010d177824 */ /* 0x000fe200078e0217 */
[----:B------:R-:W-:Y:S06]  /*1040*/  @P0 BRA `(.L_x_12) ;  /* 0x0000000000200947 */ /* 0x000fec0003800000 */
[----:B------:R-:W-:Y:S01]  /*1050*/  UISETP.GE.U32.AND UP0, UPT, UR40, 0x16, UPT ;  /* 0x000000162800788c */ /* 0x000fe2000bf06070 */
[----:B------:R-:W-:Y:S01]  /*1060*/  IADD3 R18, P0, R18, R12, RZ ;  /* 0x0000000c12127210 */ /* 0x000fe20007f1e0ff */
[----:B------:R-:W-:Y:S01]  /*1070*/  UIMAD.WIDE.U32 UR4, UR40, -0x45d1745d, URZ ;  /* 0xba2e8ba3280478a5 */ /* 0x000fe2000f8e003f */
[----:B------:R-:W-:-:S03]  /*1080*/  UMOV UR39, URZ ;  /* 0x0000003f00277c82 */ /* 0x000fc60008000000 */
[----:B------:R-:W-:Y:S01]  /*1090*/  USHF.R.U32.HI UR4, URZ, 0x4, UR5 ;  /* 0x000000043f047899 */ /* 0x000fe20008011605 */
[----:B------:R-:W-:-:S03]  /*10a0*/  IMAD.X R17, R23, 0x1, R17, P0 ;  /* 0x0000000117117824 */ /* 0x000fc600000e0611 */
[----:B------:R-:W-:Y:S02]  /*10b0*/  UIMAD UR38, UR4, -0x16, UR40 ;  /* 0xffffffea042678a4 */ /* 0x000fe4000f8e0228 */
[----:B------:R-:W-:-:S12]  /*10c0*/  @UP0 ULOP3.LUT UR39, UR4, 0x1, URZ, 0xc0, !UPT ;  /* 0x0000000104270892 */ /* 0x000fd8000f8ec03f */
.L_x_12:
[----:B------:R-:W-:Y:S01]  /*10d0*/  ISETP.GE.U32.AND P0, PT, R18, UR8, PT ;  /* 0x0000000812007c0c */ /* 0x000fe2000bf06070 */
[----:B------:R-:W-:Y:S01]  /*10e0*/  IMAD.MOV.U32 R19, RZ, RZ, -0x1 ;  /* 0xffffffffff137424 */ /* 0x000fe200078e00ff */
[----:B------:R-:W-:Y:S01]  /*10f0*/  PRMT R8, RZ, 0x7610, R8 ;  /* 0x00007610ff087816 */ /* 0x000fe20000000008 */
[----:B------:R-:W-:Y:S01]  /*1100*/  IMAD.MOV.U32 R22, RZ, RZ, -0x1 ;  /* 0xffffffffff167424 */ /* 0x000fe200078e00ff */
[----:B------:R-:W-:Y:S01]  /*1110*/  ISETP.GE.U32.AND.EX P0, PT, R17, UR9, PT, P0 ;  /* 0x0000000911007c0c */ /* 0x000fe2000bf06100 */
[----:B------:R-:W-:-:S12]  /*1120*/  IMAD.MOV.U32 R2, RZ, RZ, -0x1 ;  /* 0xffffffffff027424 */ /* 0x000fd800078e00ff */
[----:B------:R-:W-:Y:S05]  /*1130*/  @P0 BRA `(.L_x_13) ;  /* 0x00000004002c0947 */ /* 0x000fea0003800000 */
[----:B------:R-:W1:Y:S01]  /*1140*/  LDC.64 R26, c[0x0][0x628] ;  /* 0x00018a00ff1a7b82 */ /* 0x000e620000000a00 */
[----:B------:R-:W-:Y:S02]  /*1150*/  IMAD.MOV.U32 R8, RZ, RZ, R18 ;  /* 0x000000ffff087224 */ /* 0x000fe400078e0012 */
[----:B------:R-:W-:-:S05]  /*1160*/  IMAD.MOV.U32 R9, RZ, RZ, R17 ;  /* 0x000000ffff097224 */ /* 0x000fca00078e0011 */
[----:B------:R-:W2:Y:S08]  /*1170*/  LDC R2, c[0x0][0x630] ;  /* 0x00018c00ff027b82 */ /* 0x000eb00000000800 */
[----:B------:R-:W3:Y:S01]  /*1180*/  LDC.64 R28, c[0x0][0x620] ;  /* 0x00018800ff1c7b82 */ /* 0x000ee20000000a00 */
[----:B-1----:R-:W-:-:S04]  /*1190*/  ISETP.NE.U32.AND P0, PT, R26, RZ, PT ;  /* 0x000000ff1a00720c */ /* 0x002fc80003f05070 */
[----:B------:R-:W-:-:S13]  /*11a0*/  ISETP.NE.AND.EX P0, PT, R27, RZ, PT, P0 ;  /* 0x000000ff1b00720c */ /* 0x000fda0003f05300 */
[----:B--23--:R-:W-:Y:S05]  /*11b0*/  @!P0 BRA `(.L_x_14) ;  /* 0x0000000000288947 */ /* 0x00cfea0003800000 */
[----:B0-----:R-:W0:Y:S02]  /*11c0*/  LDC R13, c[0x0][0x634] ;  /* 0x00018d00ff0d7b82 */ /* 0x001e240000000800 */
[----:B0-----:R-:W-:-:S05]  /*11d0*/  IADD3 R13, P0, R18, R13, RZ ;  /* 0x0000000d120d7210 */ /* 0x001fca0007f1e0ff */
[----:B------:R-:W-:-:S04]  /*11e0*/  IMAD.X R15, RZ, RZ, R17, P0 ;  /* 0x000000ffff0f7224 */ /* 0x000fc800000e0611 */
[----:B------:R-:W-:-:S04]  /*11f0*/  IMAD.WIDE.U32 R8, R15, R26, RZ ;  /* 0x0000001a0f087225 */ /* 0x000fc800078e00ff */
[----:B------:R-:W-:-:S04]  /*1200*/  IMAD.WIDE.U32 R10, P0, R13, R27, R8 ;  /* 0x0000001b0d0a7225 */ /* 0x000fc80007800008 */
[----:B------:R-:W-:-:S04]  /*1210*/  IMAD.WIDE.U32 R8, R13, R26, RZ ;  /* 0x0000001a0d087225 */ /* 0x000fc800078e00ff */
[----:B------:R-:W-:Y:S01]  /*1220*/  IMAD.X R13, RZ, RZ, RZ, P0 ;  /* 0x000000ffff0d7224 */ /* 0x000fe200000e06ff */
[----:B------:R-:W-:Y:S01]  /*1230*/  IADD3 RZ, P0, R9, R10, RZ ;  /* 0x0000000a09ff7210 */ /* 0x000fe20007f1e0ff */
[----:B------:R-:W-:-:S04]  /*1240*/  IMAD.MOV.U32 R12, RZ, RZ, R11 ;  /* 0x000000ffff0c7224 */ /* 0x000fc800078e000b */
[----:B------:R-:W-:-:S08]  /*1250*/  IMAD.WIDE.U32.X R8, R15, R27, R12, P0 ;  /* 0x0000001b0f087225 */ /* 0x000fd000000e040c */
.L_x_14:
[----:B------:R-:W1:Y:S01]  /*1260*/  LDC.64 R32, c[0x0][0x640] ;  /* 0x00019000ff207b82 */ /* 0x000e620000000a00 */
[-C--:B------:R-:W-:Y:S01]  /*1270*/  SHF.R.U64 R30, R8, R2.reuse, R9 ;  /* 0x00000002081e7219 */ /* 0x080fe20000001209 */
[----:B------:R-:W-:Y:S01]  /*1280*/  IMAD.MOV.U32 R19, RZ, RZ, R17 ;  /* 0x000000ffff137224 */ /* 0x000fe200078e0011 */
[----:B------:R-:W-:Y:S01]  /*1290*/  SHF.R.U32.HI R2, RZ, R2, R9 ;  /* 0x00000002ff027219 */ /* 0x000fe20000011609 */
[----:B------:R-:W-:Y:S01]  /*12a0*/  IMAD.MOV.U32 R26, RZ, RZ, 0x1 ;  /* 0x00000001ff1a7424 */ /* 0x000fe200078e00ff */
[----:B------:R-:W-:-:S03]  /*12b0*/  IADD3 R11, P0, RZ, -R30, RZ ;  /* 0x8000001eff0b7210 */ /* 0x000fc60007f1e0ff */
[----:B------:R-:W2:Y:S02]  /*12c0*/  LDC R10, c[0x0][0x618] ;  /* 0x00018600ff0a7b82 */ /* 0x000ea40000000800 */
[----:B------:R-:W-:-:S04]  /*12d0*/  IMAD.X R9, RZ, RZ, ~R2, P0 ;  /* 0x000000ffff097224 */ /* 0x000fc800000e0e02 */
[-C--:B------:R-:W-:Y:S02]  /*12e0*/  IMAD R2, R9, R28.reuse, RZ ;  /* 0x0000001c09027224 */ /* 0x080fe400078e02ff */
[----:B0-----:R-:W0:Y:S01]  /*12f0*/  LDC R13, c[0x0][0x608] ;  /* 0x00018200ff0d7b82 */ /* 0x001e220000000800 */
[----:B------:R-:W-:-:S04]  /*1300*/  IMAD.WIDE.U32 R8, R11, R28, R18 ;  /* 0x0000001c0b087225 */ /* 0x000fc800078e0012 */
[----:B------:R-:W-:Y:S02]  /*1310*/  IMAD R11, R11, R29, R2 ;  /* 0x0000001d0b0b7224 */ /* 0x000fe400078e0202 */
[----:B------:R-:W-:Y:S01]  /*1320*/  IMAD.MOV.U32 R2, RZ, RZ, -0x1 ;  /* 0xffffffffff027424 */ /* 0x000fe200078e00ff */
[----:B------:R-:W3:Y:S01]  /*1330*/  LDC R31, c[0x0][0x658] ;  /* 0x00019600ff1f7b82 */ /* 0x000ee20000000800 */
[----:B------:R-:W-:Y:S01]  /*1340*/  IMAD.IADD R9, R9, 0x1, R11 ;  /* 0x0000000109097824 */ /* 0x000fe200078e020b */
[----:B-1----:R-:W-:-:S04]  /*1350*/  ISETP.NE.U32.AND P0, PT, R32, RZ, PT ;  /* 0x000000ff2000720c */ /* 0x002fc80003f05070 */
[----:B------:R-:W-:Y:S02]  /*1360*/  ISETP.NE.AND.EX P0, PT, R33, RZ, PT, P0 ;  /* 0x000000ff2100720c */ /* 0x000fe40003f05300 */
[----:B------:R-:W1:Y:S01]  /*1370*/  LDC R29, c[0x0][0x600] ;  /* 0x00018000ff1d7b82 */ /* 0x000e620000000800 */
[-CC-:B--2---:R-:W-:Y:S02]  /*1380*/  SHF.R.U64 R27, R8, R10.reuse, R9.reuse ;  /* 0x0000000a081b7219 */ /* 0x184fe40000001209 */
[----:B------:R-:W-:-:S05]  /*1390*/  SHF.R.U32.HI R8, RZ, R10, R9 ;  /* 0x0000000aff087219 */ /* 0x000fca0000011609 */
[----:B------:R-:W2:Y:S01]  /*13a0*/  LDC R22, c[0x0][0x648] ;  /* 0x00019200ff167b82 */ /* 0x000ea20000000800 */
[-CC-:B0-----:R-:W-:Y:S02]  /*13b0*/  SHF.R.U64 R34, R27, R13.reuse, R8.reuse ;  /* 0x0000000d1b227219 */ /* 0x181fe40000001208 */
[----:B------:R-:W-:-:S05]  /*13c0*/  SHF.R.U32.HI R8, RZ, R13, R8 ;  /* 0x0000000dff087219 */ /* 0x000fca0000011608 */
[----:B------:R-:W0:Y:S01]  /*13d0*/  LDC R24, c[0x0][0x638] ;  /* 0x00018e00ff187b82 */ /* 0x000e220000000800 */
[-CC-:B---3--:R-:W-:Y:S02]  /*13e0*/  SHF.R.U64 R36, R34, R31.reuse, R8.reuse ;  /* 0x0000001f22247219 */ /* 0x188fe40000001208 */
[-C--:B------:R-:W-:Y:S02]  /*13f0*/  SHF.L.U32 R2, R2, R31.reuse, RZ ;  /* 0x0000001f02027219 */ /* 0x080fe400000006ff */
[----:B------:R-:W-:Y:S01]  /*1400*/  SHF.R.U32.HI R9, RZ, R31, R8 ;  /* 0x0000001fff097219 */ /* 0x000fe20000011608 */
[----:B------:R-:W-:Y:S01]  /*1410*/  IMAD.MOV.U32 R8, RZ, RZ, R36 ;  /* 0x000000ffff087224 */ /* 0x000fe200078e0024 */
[----:B------:R-:W-:Y:S01]  /*1420*/  LOP3.LUT R15, RZ, R2, RZ, 0x33, !PT ;  /* 0x00000002ff0f7212 */ /* 0x000fe200078e33ff */
[----:B------:R-:W3:Y:S01]  /*1430*/  LDC R28, c[0x0][0x610] ;  /* 0x00018400ff1c7b82 */ /* 0x000ee20000000800 */
[----:B------:R-:W-:Y:S05]  /*1440*/  @!P0 BRA `(.L_x_15) ;  /* 0x0000000000288947 */ /* 0x000fea0003800000 */
[----:B------:R-:W4:Y:S02]  /*1450*/  LDC R13, c[0x0][0x64c] ;  /* 0x00019300ff0d7b82 */ /* 0x000f240000000800 */
[----:B----4-:R-:W-:-:S05]  /*1460*/  IADD3 R13, P0, R36, R13, RZ ;  /* 0x0000000d240d7210 */ /* 0x010fca0007f1e0ff */
        /* <DEDUP_REMOVED lines=8> */
.L_x_15:
[----:B--2---:R-:W-:Y:S01]  /*14f0*/  SHF.R.U64 R7, R8, R22, R9 ;  /* 0x0000001608077219 */ /* 0x004fe20000001209 */
[----:B-1----:R-:W-:Y:S01]  /*1500*/  VIADD R8, R29, 0xffffffff ;  /* 0xffffffff1d087836 */ /* 0x002fe20000000000 */
[----:B------:R-:W-:Y:S01]  /*1510*/  SHF.L.U32 R2, R26, R31, RZ ;  /* 0x0000001f1a027219 */ /* 0x000fe200000006ff */
[----:B------:R-:W-:Y:S01]  /*1520*/  @P1 IMAD R21, R25, R20, R6 ;  /* 0x0000001419151224 */ /* 0x000fe200078e0206 */
[----:B------:R-:W-:Y:S01]  /*1530*/  LOP3.LUT R15, R34, R15, RZ, 0xc0, !PT ;  /* 0x0000000f220f7212 */ /* 0x000fe200078ec0ff */
[----:B------:R-:W-:Y:S01]  /*1540*/  IMAD.MOV R9, RZ, RZ, -R7 ;  /* 0x000000ffff097224 */ /* 0x000fe200078e0a07 */
[----:B------:R-:W-:-:S03]  /*1550*/  LOP3.LUT R8, R27, R8, RZ, 0xc0, !PT ;  /* 0x000000081b087212 */ /* 0x000fc600078ec0ff */
[----:B------:R-:W-:Y:S02]  /*1560*/  IMAD R6, R2, R7, R15 ;  /* 0x0000000702067224 */ /* 0x000fe400078e020f */
[----:B0-----:R-:W-:Y:S02]  /*1570*/  IMAD R2, R9, R24, R36 ;  /* 0x0000001809027224 */ /* 0x001fe400078e0224 */
[----:B---3--:R-:W-:Y:S02]  /*1580*/  IMAD R19, R6, R28, R21 ;  /* 0x0000001c06137224 */ /* 0x008fe400078e0215 */
[----:B------:R-:W-:Y:S02]  /*1590*/  IMAD R2, R2, R29, R8 ;  /* 0x0000001d02027224 */ /* 0x000fe400078e0208 */
[----:B------:R-:W-:-:S03]  /*15a0*/  IMAD.MOV.U32 R6, RZ, RZ, 0x1 ;  /* 0x00000001ff067424 */ /* 0x000fc600078e00ff */
[----:B------:R-:W-:Y:S02]  /*15b0*/  SEL R22, R2, R19, !P1 ;  /* 0x0000001302167207 */ /* 0x000fe40004800000 */
[----:B------:R-:W-:Y:S01]  /*15c0*/  SEL R19, R19, R2, !P1 ;  /* 0x0000000213137207 */ /* 0x000fe20004800000 */
[----:B------:R-:W-:Y:S01]  /*15d0*/  IMAD.MOV.U32 R2, RZ, RZ, R30 ;  /* 0x000000ffff027224 */ /* 0x000fe200078e001e */
[----:B------:R-:W-:-:S07]  /*15e0*/  PRMT R8, R6, 0x7610, R8 ;  /* 0x0000761006087816 */ /* 0x000fce0000000008 */
.L_x_13:
[----:B------:R-:W-:Y:S05]  /*15f0*/  @!P2 BRA `(.L_x_16) ;  /* 0x00000000000ca947 */ /* 0x000fea0003800000 */
[----:B------:R-:W-:Y:S01]  /*1600*/  UCGABAR_WAIT ;  /* 0x0000000000007dc7 */ /* 0x000fe20008000000 */
[----:B------:R-:W-:Y:S01]  /*1610*/  CCTL.IVALL ;  /* 0x00000000ff00798f */ /* 0x000fe20002000000 */
[----:B------:R-:W-:Y:S05]  /*1620*/  BRA `(.L_x_17) ;  /* 0x0000000000047947 */ /* 0x000fea0003800000 */
.L_x_16:
[----:B------:R-:W-:Y:S06]  /*1630*/  BAR.SYNC.DEFER_BLOCKING 0x0 ;  /* 0x0000000000007b1d */ /* 0x000fec0000010000 */
.L_x_17:
[----:B------:R-:W-:Y:S05]  /*1640*/  @!P4 BRA `(.L_x_18) ;  /* 0x0000003800a0c947 */ /* 0x000fea0003800000 */
[----:B------:R-:W-:-:S13]  /*1650*/  ISETP.GT.U32.AND P0, PT, R35, 0x1, PT ;  /* 0x000000012300780c */ /* 0x000fda0003f04070 */
[----:B------:R-:W-:Y:S05]  /*1660*/  @P0 EXIT ;  /* 0x000000000000094d */ /* 0x000fea0003800000 */
.L_x_19:
[----:B------:R-:W-:-:S08]  /*1670*/  NOP ;  /* 0x0000000000007918 */ /* 0x000fd00000000000 */
[----:B------:R-:W1:Y:S02]  /*1680*/  USETMAXREG.TRY_ALLOC.CTAPOOL UP0, 0xe8 ;  /* 0x000000e8000079c8 */ /* 0x000e640008000600 */
[----:B-1----:R-:W-:-:S13]  /*1690*/  PLOP3.LUT P0, PT, PT, PT, UP0, 0x80, 0x0 ;  /* 0x000000000000781c */ /* 0x002fda0003f0f008 */
[----:B------:R-:W-:Y:S05]  /*16a0*/  @!P0 BRA `(.L_x_19) ;  /* 0xfffffffc00f08947 */ /* 0x000fea000383ffff */
[----:B------:R-:W-:-:S13]  /*16b0*/  LOP3.LUT P0, RZ, R8, 0xff, RZ, 0xc0, !PT ;  /* 0x000000ff08ff7812 */ /* 0x000fda000780c0ff */
[----:B------:R-:W-:Y:S05]  /*16c0*/  @!P0 EXIT ;  /* 0x000000000000894d */ /* 0x000fea0003800000 */
[----:B------:R-:W1:Y:S01]  /*16d0*/  S2UR UR4, SR_CgaCtaId ;  /* 0x00000000000479c3 */ /* 0x000e620000008800 */
[----:B------:R-:W-:Y:S01]  /*16e0*/  VIADD R14, R14, 0xffffffff ;  /* 0xffffffff0e0e7836 */ /* 0x000fe20000000000 */
[CC--:B------:R-:W-:Y:S01]  /*16f0*/  LEA.HI R4, R0.reuse, R3.reuse, RZ, 0x2 ;  /* 0x0000000300047211 */ /* 0x0c0fe200078f10ff */
[----:B------:R-:W-:Y:S01]  /*1700*/  UMOV UR41, 0x400 ;  /* 0x0000040000297882 */ /* 0x000fe20000000000 */
[----:B------:R-:W-:Y:S01]  /*1710*/  LEA.HI R0, R0, R3, RZ, 0x5 ;  /* 0x0000000300007211 */ /* 0x000fe200078f28ff */
[----:B------:R-:W-:Y:S01]  /*1720*/  UISETP.LT.AND UP0, UPT, UR40, 0x1, UPT ;  /* 0x000000012800788c */ /* 0x000fe2000bf01270 */
[----:B------:R-:W-:Y:S01]  /*1730*/  R2UR UR42, R14 ;  /* 0x000000000e2a72ca */ /* 0x000fe200000e0000 */
[----:B------:R-:W-:Y:S01]  /*1740*/  ULDC UR6, c[0x0][0x284] ;  /* 0x0000a10000067ab9 */ /* 0x000fe20000000800 */
[--C-:B------:R-:W-:Y:S01]  /*1750*/  SHF.R.S32.HI R76, RZ, 0x2, R4.reuse ;  /* 0x00000002ff4c7819 */ /* 0x100fe20000011404 */
[----:B------:R-:W-:Y:S01]  /*1760*/  USEL UR43, UR40, 0x1, UP0 ;  /* 0x00000001282b7887 */ /* 0x000fe20008000000 */
[----:B------:R-:W-:Y:S01]  /*1770*/  SHF.R.S32.HI R5, RZ, 0x1f, R4 ;  /* 0x0000001fff057819 */ /* 0x000fe20000011404 */
[----:B------:R-:W-:Y:S01]  /*1780*/  USHF.L.U32 UR46, UR40, 0x1, URZ ;  /* 0x00000001282e7899 */ /* 0x000fe2000800063f */
[----:B------:R-:W-:Y:S01]  /*1790*/  LOP3.LUT R78, R4, 0xfffffffc, RZ, 0xc0, !PT ;  /* 0xfffffffc044e7812 */ /* 0x000fe200078ec0ff */
[----:B------:R-:W-:Y:S01]  /*17a0*/  UIADD3 UR43, -UR43, UR40, URZ ;  /* 0x000000282b2b7290 */ /* 0x000fe2000fffe13f */
[----:B------:R-:W-:-:S02]  /*17b0*/  LEA.HI R5, R5, R76, RZ, 0x3 ;  /* 0x0000004c05057211 */ /* 0x000fc400078f18ff */
[----:B------:R-:W-:Y:S01]  /*17c0*/  ISETP.NE.AND P0, PT, R14, RZ, PT ;  /* 0x000000ff0e00720c */ /* 0x000fe20003f05270 */
[----:B------:R-:W-:Y:S01]  /*17d0*/  IMAD.IADD R78, R3, 0x1, -R78 ;  /* 0x00000001034e7824 */ /* 0x000fe200078e0a4e */
[----:B------:R-:W-:Y:S01]  /*17e0*/  LOP3.LUT R5, R5, 0xfffffff8, RZ, 0xc0, !PT ;  /* 0xfffffff805057812 */ /* 0x000fe200078ec0ff */
[----:B------:R-:W-:Y:S01]  /*17f0*/  USHF.L.U32 UR42, UR42, 0x3, URZ ;  /* 0x000000032a2a7899 */ /* 0x000fe2000800063f */
[----:B------:R-:W-:-:S03]  /*1800*/  SEL R85, RZ, 0x1, P0 ;  /* 0x00000001ff557807 */ /* 0x000fc60000000000 */
[----:B------:R-:W-:Y:S01]  /*1810*/  IMAD.IADD R76, R76, 0x1, -R5 ;  /* 0x000000014c4c7824 */ /* 0x000fe200078e0a05 */
[----:B-1----:R-:W-:Y:S01]  /*1820*/  ULEA UR41, UR4, UR41, 0x18 ;  /* 0x0000002904297291 */ /* 0x002fe2000f8ec03f */
[----:B------:R-:W-:Y:S01]  /*1830*/  SHF.R.S32.HI R5, RZ, 0x5, R0 ;  /* 0x00000005ff057819 */ /* 0x000fe20000011400 */
[----:B------:R-:W-:Y:S02]  /*1840*/  IMAD.U32 R80, RZ, RZ, UR42 ;  /* 0x0000002aff507e24 */ /* 0x000fe4000f8e00ff */
[----:B------:R-:W-:Y:S01]  /*1850*/  UIADD3 UR47, UR41, 0x170, URZ ;  /* 0x00000170292f7890 */ /* 0x000fe2000fffe03f */
[--C-:B------:R-:W-:Y:S01]  /*1860*/  SHF.R.S32.HI R77, RZ, 0x1f, R76.reuse ;  /* 0x0000001fff4d7819 */ /* 0x100fe2000001144c */
[----:B------:R-:W-:Y:S01]  /*1870*/  UIADD3 UR4, UR41, 0x16280, URZ ;  /* 0x0001628029047890 */ /* 0x000fe2000fffe03f */
[C-C-:B------:R-:W-:Y:S01]  /*1880*/  IMAD R83, R5.reuse, -0x10, -R76.reuse ;  /* 0xfffffff005537824 */ /* 0x140fe200078e0a4c */
[----:B------:R-:W-:Y:S01]  /*1890*/  UIADD3 UR5, UR41, 0x280, URZ ;  /* 0x0000028029057890 */ /* 0x000fe2000fffe03f */
[C---:B------:R-:W-:Y:S01]  /*18a0*/  LOP3.LUT R82, R80.reuse, 0x8, RZ, 0xc0, !PT ;  /* 0x0000000850527812 */ /* 0x040fe200078ec0ff */
[----:B------:R-:W-:Y:S01]  /*18b0*/  USHF.R.U32.HI UR4, URZ, 0x4, UR4 ;  /* 0x000000043f047899 */ /* 0x000fe20008011604 */
[----:B------:R-:W-:Y:S01]  /*18c0*/  IMAD.U32 R79, RZ, RZ, UR47 ;  /* 0x0000002fff4f7e24 */ /* 0x000fe2000f8e00ff */
[----:B------:R-:W-:Y:S01]  /*18d0*/  USHF.R.U32.HI UR5, URZ, 0x4, UR5 ;  /* 0x000000043f057899 */ /* 0x000fe20008011605 */
[----:B------:R-:W-:Y:S01]  /*18e0*/  IMAD.WIDE R76, R5, 0x10, R76 ;  /* 0x00000010054c7825 */ /* 0x000fe200078e024c */
[----:B------:R-:W-:Y:S01]  /*18f0*/  ULOP3.LUT UR4, UR4, 0x3fff, URZ, 0xc0, !UPT ;  /* 0x00003fff04047892 */ /* 0x000fe2000f8ec03f */
[----:B------:R-:W-:Y:S01]  /*1900*/  LOP3.LUT R80, R80, 0x8, RZ, 0xc, !PT ;  /* 0x0000000850507812 */ /* 0x000fe200078e0cff */
[----:B------:R-:W-:Y:S01]  /*1910*/  ULOP3.LUT UR5, UR5, 0x3fff, URZ, 0xc0, !UPT ;  /* 0x00003fff05057892 */ /* 0x000fe2000f8ec03f */
[----:B------:R-:W-:Y:S01]  /*1920*/  VIADD R81, R79, UR42 ;  /* 0x0000002a4f517c36 */ /* 0x000fe20008000000 */
[----:B------:R-:W-:Y:S01]  /*1930*/  LOP3.LUT R82, R82, 0x18, RZ, 0x3c, !PT ;  /* 0x0000001852527812 */ /* 0x000fe200078e3cff */
[----:B------:R-:W-:Y:S01]  /*1940*/  VIADD R83, R83, UR6 ;  /* 0x0000000653537c36 */ /* 0x000fe20008000000 */
[----:B------:R-:W-:-:S02]  /*1950*/  ULOP3.LUT UR44, UR4, 0x10000, URZ, 0xfc, !UPT ;  /* 0x00010000042c7892 */ /* 0x000fc4000f8efc3f */
[----:B------:R-:W-:-:S12]  /*1960*/  ULOP3.LUT UR45, UR5, 0x10000, URZ, 0xfc, !UPT ;  /* 0x00010000052d7892 */ /* 0x000fd8000f8efc3f */
.L_x_139:
[----:B------:R-:W-:Y:S01]  /*1970*/  SHF.L.U32 R0, R85, 0x1f, RZ ;  /* 0x0000001f55007819 */ /* 0x000fe200000006ff */
[----:B------:R-:W-:Y:S02]  /*1980*/  ULDC UR4, c[0x0][0x28c] ;  /* 0x0000a30000047ab9 */ /* 0x000fe40000000800 */
[----:B------:R-:W-:Y:S01]  /*1990*/  ISETP.LT.AND P1, PT, RZ, UR4, PT ;  /* 0x00000004ff007c0c */ /* 0x000fe2000bf21270 */
[----:B-1----:R-:W1:Y:S02]  /*19a0*/  SYNCS.PHASECHK.TRANS64.TRYWAIT P0, [R79+UR42], R0 ;  /* 0x000000004f0075a7 */ /* 0x002e64000800016a */
[----:B-1-34-:R-:W-:Y:S10]  /*19b0*/  @!P0 BRA `(.L_x_20) ;  /* 0x0000005000648947 */ /* 0x01aff40003800000 */
.L_x_179:
[----:B------:R-:W-:Y:S05]  /*19c0*/  @P1 BRA `(.L_x_21) ;  /* 0x0000000000401947 */ /* 0x000fea0003800000 */
[----:B-1----:R-:W-:Y:S01]  /*19d0*/  MOV R0, 0x0 ;  /* 0x0000000000007802 */ /* 0x002fe20000000f00 */
[----:B------:R-:W-:Y:S01]  /*19e0*/  ULDC.64 UR4, c[0x4][0x68] ;  /* 0x01001a0000047ab9 */ /* 0x000fe20000000a00 */
[----:B------:R-:W-:Y:S01]  /*19f0*/  ULDC.64 UR6, c[0x4][0x8] ;  /* 0x0100020000067ab9 */ /* 0x000fe20000000a00 */
[----:B------:R-:W-:Y:S01]  /*1a00*/  IMAD.U32 R4, RZ, RZ, UR4 ;  /* 0x00000004ff047e24 */ /* 0x000fe2000f8e00ff */
[----:B------:R1:W2:Y:S01]  /*1a10*/  LDC.64 R14, c[0x4][R0] ;  /* 0x01000000000e7b82 */ /* 0x0002a20000000a00 */
[----:B------:R-:W-:Y:S01]  /*1a20*/  IMAD.U32 R5, RZ, RZ, UR5 ;  /* 0x00000005ff057e24 */ /* 0x000fe2000f8e00ff */
[----:B------:R-:W-:Y:S01]  /*1a30*/  ULDC.64 UR4, c[0x4][0x70] ;  /* 0x01001c0000047ab9 */ /* 0x000fe20000000a00 */
[----:B------:R-:W-:Y:S02]  /*1a40*/  IMAD.U32 R10, RZ, RZ, UR6 ;  /* 0x00000006ff0a7e24 */ /* 0x000fe4000f8e00ff */
[----:B------:R-:W-:Y:S02]  /*1a50*/  IMAD.U32 R6, RZ, RZ, UR4 ;  /* 0x00000004ff067e24 */ /* 0x000fe4000f8e00ff */
[----:B------:R-:W-:-:S02]  /*1a60*/  IMAD.U32 R7, RZ, RZ, UR5 ;  /* 0x00000005ff077e24 */ /* 0x000fc4000f8e00ff */
[----:B------:R-:W-:Y:S02]  /*1a70*/  IMAD.U32 R11, RZ, RZ, UR7 ;  /* 0x00000007ff0b7e24 */ /* 0x000fe4000f8e00ff */
[----:B------:R-:W-:Y:S02]  /*1a80*/  IMAD.MOV.U32 R8, RZ, RZ, 0x1e1 ;  /* 0x000001e1ff087424 */ /* 0x000fe400078e00ff */
[----:B0-----:R-:W-:Y:S02]  /*1a90*/  IMAD.MOV.U32 R12, RZ, RZ, 0x1 ;  /* 0x00000001ff0c7424 */ /* 0x001fe400078e00ff */
[----:B-1----:R-:W-:-:S07]  /*1aa0*/  IMAD.MOV.U32 R13, RZ, RZ, RZ ;  /* 0x000000ffff0d7224 */ /* 0x002fce00078e00ff */
[----:B------:R-:W-:-:S07]  /*1ab0*/  LEPC R20, `(.L_x_21) ;  /* 0x000000001014794e */ /* 0x000fce0000000000 */
[----:B--2--5:R-:W-:Y:S05]  /*1ac0*/  CALL.ABS.NOINC R14 ;  /* 0x000000000e007343 */ /* 0x024fea0003c00000 */
.L_x_21:
[----:B-1----:R-:W-:-:S04]  /*1ad0*/  LOP3.LUT R0, R16, 0x1, RZ, 0xfc, !PT ;  /* 0x0000000110007812 */ /* 0x002fc800078efcff */
[----:B------:R-:W-:-:S13]  /*1ae0*/  ISETP.NE.AND P0, PT, R0, 0x3, PT ;  /* 0x000000030000780c */ /* 0x000fda0003f05270 */
[----:B------:R-:W-:Y:S05]  /*1af0*/  @!P0 BRA `(.L_x_22) ;  /* 0x0000000000048947 */ /* 0x000fea0003800000 */
[----:B------:R-:W-:Y:S01]  /*1b00*/  BPT.TRAP 0x1 ;  /* 0x000000040000795c */ /* 0x000fe20000300000 */
.L_x_22:
[----:B------:R-:W-:Y:S02]  /*1b10*/  IMAD.U32 R3, RZ, RZ, UR38 ;  /* 0x00000026ff037e24 */ /* 0x000fe4000f8e00ff */
[----:B------:R-:W-:-:S03]  /*1b20*/  IMAD.U32 R0, RZ, RZ, UR39 ;  /* 0x00000027ff007e24 */ /* 0x000fc6000f8e00ff */
[----:B------:R-:W-:Y:S02]  /*1b30*/  LEA R3, R3, UR41, 0x3 ;  /* 0x0000002903037c11 */ /* 0x000fe4000f8e18ff */
[----:B------:R-:W-:-:S04]  /*1b40*/  SHF.L.U32 R0, R0, 0x1f, RZ ;  /* 0x0000001f00007819 */ /* 0x000fc800000006ff */
[----:B------:R1:W2:Y:S01]  /*1b50*/  SYNCS.PHASECHK.TRANS64.TRYWAIT P1, [R3+URZ], R0 ;  /* 0x00000000030075a7 */ /* 0x0002a2000802017f */
[----:B------:R-:W-:Y:S05]  /*1b60*/  @!P0 BRA `(.L_x_23) ;  /* 0x0000000000048947 */ /* 0x000fea0003800000 */
[----:B------:R-:W-:Y:S01]  /*1b70*/  BPT.TRAP 0x1 ;  /* 0x000000040000795c */ /* 0x000fe20000300000 */
.L_x_23:
[----:B--2---:R-:W-:Y:S05]  /*1b80*/  @P1 BRA `(.L_x_24) ;  /* 0x0000000000081947 */ /* 0x004fea0003800000 */
[----:B------:R-:W2:Y:S02]  /*1b90*/  SYNCS.PHASECHK.TRANS64.TRYWAIT P1, [R3+URZ], R0 ;  /* 0x00000000030075a7 */ /* 0x000ea4000802017f */
[----:B--2---:R-:W-:Y:S05]  /*1ba0*/  @!P1 BRA `(.L_x_25) ;  /* 0x0000004c00fc9947 */ /* 0x004fea0003800000 */
.L_x_24:
[----:B------:R-:W-:Y:S05]  /*1bb0*/  WARPSYNC.ALL ;  /* 0x0000000000007948 */ /* 0x000fea0003800000 */
[----:B------:R-:W-:Y:S01]  /*1bc0*/  ULEA UR4, UR38, UR45, 0x8 ;  /* 0x0000002d26047291 */ /* 0x000fe2000f8e403f */
[----:B------:R-:W-:Y:S01]  /*1bd0*/  WARPGROUP.ARRIVE ;  /* 0x00000000000079c5 */ /* 0x000fe20000000000 */
[----:B------:R-:W-:Y:S01]  /*1be0*/  UIMAD UR6, UR38, 0x180, UR44 ;  /* 0x00000180260678a4 */ /* 0x000fe2000f8e022c */
[----:B-12---:R-:W-:Y:S01]  /*1bf0*/  IMAD.U32 R0, RZ, RZ, UR43 ;  /* 0x0000002bff007e24 */ /* 0x006fe2000f8e00ff */
[----:B------:R-:W-:Y:S01]  /*1c00*/  UMOV UR5, 0x80000020 ;  /* 0x8000002000057882 */ /* 0x000fe20000000000 */
[----:B------:R-:W-:-:S03]  /*1c10*/  UMOV UR7, 0x80000020 ;  /* 0x8000002000077882 */ /* 0x000fc60000000000 */
[----:B------:R-:W-:-:S03]  /*1c20*/  ISETP.GE.AND P1, PT, R0, 0x1, PT ;  /* 0x000000010000780c */ /* 0x000fc60003f26270 */
[----:B------:R-:W-:Y:S01]  /*1c30*/  IGMMA.64x96x32.S8.S8 R24, gdesc[UR4], RZ, !UPT, gsb0 ;  /* 0x02a00000041879f1 */ /* 0x000fe2000c0410ff */
[----:B------:R-:W-:Y:S02]  /*1c40*/  UIADD3 UR4, UR4, 0x2, URZ ;  /* 0x0000000204047890 */ /* 0x000fe4000fffe03f */
[----:B------:R-:W-:Y:S01]  /*1c50*/  UIADD3 UR6, UR6, 0x2, URZ ;  /* 0x0000000206067890 */ /* 0x000fe2000fffe03f */
[----:B------:R-:W-:Y:S01]  /*1c60*/  UMOV UR5, 0x80000020 ;  /* 0x8000002000057882 */ /* 0x000fe20000000000 */
[----:B------:R-:W-:Y:S01]  /*1c70*/  UMOV UR7, 0x80000020 ;  /* 0x8000002000077882 */ /* 0x000fe20000000000 */
[----:B------:R-:W-:Y:S02]  /*1c80*/  WARPGROUP.DEPBAR.LE gsb0, 0x0 ;  /* 0x00008000000079c5 */ /* 0x000fe40000010000 */
[----:B------:R-:W-:-:S06]  /*1c90*/  WARPGROUP.ARRIVE ;  /* 0x00000000000079c5 */ /* 0x000fcc0000000000 */
[----:B------:R-:W-:Y:S03]  /*1ca0*/  IGMMA.64x96x32.S8.S8 R24, gdesc[UR4], R24, gsb0 ;  /* 0x02a00000041879f1 */ /* 0x000fe60008041018 */
[----:B------:R-:W-:Y:S02]  /*1cb0*/  WARPGROUP.DEPBAR.LE gsb0, 0x0 ;  /* 0x00008000000079c5 */ /* 0x000fe40000010000 */
[----:B------:R-:W-:Y:S05]  /*1cc0*/  @!P1 BRA `(.L_x_26) ;  /* 0x0000000000d49947 */ /* 0x000fea0003800000 */
[----:B------:R-:W-:Y:S01]  /*1cd0*/  UIADD3 UR4, UR38, 0x1, URZ ;  /* 0x0000000126047890 */ /* 0x000fe2000fffe03f */
[----:B------:R-:W-:Y:S02]  /*1ce0*/  IMAD.U32 R0, RZ, RZ, UR43 ;  /* 0x0000002bff007e24 */ /* 0x000fe4000f8e00ff */
[----:B------:R-:W-:Y:S01]  /*1cf0*/  IMAD.U32 R3, RZ, RZ, UR38 ;  /* 0x00000026ff037e24 */ /* 0x000fe2000f8e00ff */
[----:B------:R-:W-:-:S04]  /*1d00*/  UISETP.NE.AND UP0, UPT, UR4, 0x16, UPT ;  /* 0x000000160400788c */ /* 0x000fc8000bf05270 */
[----:B------:R-:W-:Y:S02]  /*1d10*/  USEL UR5, URZ, 0x1, UP0 ;  /* 0x000000013f057887 */ /* 0x000fe40008000000 */
[----:B------:R-:W-:Y:S02]  /*1d20*/  USEL UR8, UR4, URZ, UP0 ;  /* 0x0000003f04087287 */ /* 0x000fe40008000000 */
[----:B------:R-:W-:-:S06]  /*1d30*/  ULOP3.LUT UR5, UR39, UR5, URZ, 0x3c, !UPT ;  /* 0x0000000527057292 */ /* 0x000fcc000f8e3c3f */
[----:B------:R-:W-:-:S07]  /*1d40*/  IMAD.U32 R6, RZ, RZ, UR5 ;  /* 0x00000005ff067e24 */ /* 0x000fce000f8e00ff */
.L_x_33:
[----:B------:R-:W-:Y:S05]  /*1d50*/  @!P0 BRA `(.L_x_27) ;  /* 0x0000000000048947 */ /* 0x000fea0003800000 */
[----:B------:R-:W-:Y:S01]  /*1d60*/  BPT.TRAP 0x1 ;  /* 0x000000040000795c */ /* 0x000fe20000300000 */
.L_x_27:
[----:B------:R-:W-:Y:S01]  /*1d70*/  ULEA UR4, UR8, UR41, 0x3 ;  /* 0x0000002908047291 */ /* 0x000fe2000f8e183f */
[----:B------:R-:W-:-:S08]  /*1d80*/  SHF.L.U32 R4, R6, 0x1f, RZ ;  /* 0x0000001f06047819 */ /* 0x000fd000000006ff */
[----:B------:R1:W2:Y:S01]  /*1d90*/  SYNCS.PHASECHK.TRANS64.TRYWAIT P1, [UR4], R4 ;  /* 0x00000004ff0075a7 */ /* 0x0002a20008020144 */
[----:B------:R-:W-:Y:S05]  /*1da0*/  @!P0 BRA `(.L_x_28) ;  /* 0x0000000000048947 */ /* 0x000fea0003800000 */
[----:B------:R-:W-:Y:S01]  /*1db0*/  BPT.TRAP 0x1 ;  /* 0x000000040000795c */ /* 0x000fe20000300000 */
.L_x_28:
[----:B--2---:R-:W-:Y:S05]  /*1dc0*/  @P1 BRA `(.L_x_29) ;  /* 0x0000000000081947 */ /* 0x004fea0003800000 */
[----:B------:R-:W2:Y:S02]  /*1dd0*/  SYNCS.PHASECHK.TRANS64.TRYWAIT P1, [UR4], R4 ;  /* 0x00000004ff0075a7 */ /* 0x000ea40008020144 */
[----:B--2---:R-:W-:Y:S05]  /*1de0*/  @!P1 BRA `(.L_x_30) ;  /* 0x0000004c00809947 */ /* 0x004fea0003800000 */
.L_x_29:
[----:B------:R-:W-:Y:S01]  /*1df0*/  ULEA UR4, UR8, UR45, 0x8 ;  /* 0x0000002d08047291 */ /* 0x000fe2000f8e403f */
[----:B------:R-:W-:Y:S01]  /*1e00*/  WARPGROUP.ARRIVE ;  /* 0x00000000000079c5 */ /* 0x000fe20000000000 */
[----:B------:R-:W-:Y:S01]  /*1e10*/  UIMAD UR6, UR8, 0x180, UR44 ;  /* 0x00000180080678a4 */ /* 0x000fe2000f8e022c */
[----:B------:R-:W-:Y:S01]  /*1e20*/  UMOV UR5, 0x80000020 ;  /* 0x8000002000057882 */ /* 0x000fe20000000000 */
[----:B------:R-:W-:-:S07]  /*1e30*/  UMOV UR7, 0x80000020 ;  /* 0x8000002000077882 */ /* 0x000fce0000000000 */
[----:B------:R-:W-:Y:S01]  /*1e40*/  IGMMA.64x96x32.S8.S8 R24, gdesc[UR4], R24, gsb0 ;  /* 0x02a00000041879f1 */ /* 0x000fe20008041018 */
        /* <DEDUP_REMOVED lines=9> */
[----:B------:R-:W-:Y:S01]  /*1ee0*/  BPT.TRAP 0x1 ;  /* 0x000000040000795c */ /* 0x000fe20000300000 */
.L_x_31:
[----:B------:R-:W-:-:S13]  /*1ef0*/  ISETP.NE.AND P1, PT, R73, RZ, PT ;  /* 0x000000ff4900720c */ /* 0x000fda0003f25270 */
[----:B-12---:R-:W-:-:S05]  /*1f00*/  @P1 LEA R4, R3, UR41, 0x3 ;  /* 0x0000002903041c11 */ /* 0x006fca000f8e18ff */
[----:B------:R-:W-:-:S05]  /*1f10*/  @P1 VIADD R5, R4, 0xb0 ;  /* 0x000000b004051836 */ /* 0x000fca0000000000 */
[----:B------:R-:W-:-:S04]  /*1f20*/  @P1 PRMT R5, R72, 0x654, R5 ;  /* 0x0000065448051816 */ /* 0x000fc80000000005 */
[----:B------:R1:W-:Y:S01]  /*1f30*/  @P1 SYNCS.ARRIVE.TRANS64.RED.A1T0 RZ, [R5+URZ], RZ ;  /* 0x000000ff05ff19a7 */ /* 0x0003e2000810043f */
[----:B------:R-:W-:-:S13]  /*1f40*/  ISETP.GT.U32.AND P1, PT, R16, 0x1, PT ;  /* 0x000000011000780c */ /* 0x000fda0003f24070 */
[----:B-1----:R-:W-:Y:S05]  /*1f50*/  @P1 BRA `(.L_x_32) ;  /* 0x0000000000041947 */ /* 0x002fea0003800000 */
[----:B------:R-:W-:Y:S01]  /*1f60*/  BPT.TRAP 0x1 ;  /* 0x000000040000795c */ /* 0x000fe20000300000 */
.L_x_32:
[----:B------:R-:W-:Y:S01]  /*1f70*/  UIADD3 UR8, UR8, 0x1, URZ ;  /* 0x0000000108087890 */ /* 0x000fe2000fffe03f */
[C---:B------:R-:W-:Y:S01]  /*1f80*/  ISETP.GT.AND P2, PT, R0.reuse, 0x1, PT ;  /* 0x000000010000780c */ /* 0x040fe20003f44270 */
[----:B------:R-:W-:Y:S02]  /*1f90*/  VIADD R3, R3, 0x1 ;  /* 0x0000000103037836 */ /* 0x000fe40000000000 */
[----:B------:R-:W-:Y:S01]  /*1fa0*/  UISETP.NE.AND UP0, UPT, UR8, 0x16, UPT ;  /* 0x000000160800788c */ /* 0x000fe2000bf05270 */
[----:B------:R-:W-:Y:S02]  /*1fb0*/  VIADD R0, R0, 0xffffffff ;  /* 0xffffffff00007836 */ /* 0x000fe40000000000 */
[C---:B------:R-:W-:Y:S01]  /*1fc0*/  ISETP.NE.AND P1, PT, R3.reuse, 0x16, PT ;  /* 0x000000160300780c */ /* 0x040fe20003f25270 */
[----:B------:R-:W-:Y:S02]  /*1fd0*/  USEL UR4, URZ, 0x1, UP0 ;  /* 0x000000013f047887 */ /* 0x000fe40008000000 */
[----:B------:R-:W-:Y:S01]  /*1fe0*/  USEL UR8, UR8, URZ, UP0 ;  /* 0x0000003f08087287 */ /* 0x000fe20008000000 */
[----:B------:R-:W-:-:S03]  /*1ff0*/  SEL R3, R3, RZ, P1 ;  /* 0x000000ff03037207 */ /* 0x000fc60000800000 */
[----:B------:R-:W-:Y:S01]  /*2000*/  LOP3.LUT R6, R6, UR4, RZ, 0x3c, !PT ;  /* 0x0000000406067c12 */ /* 0x000fe2000f8e3cff */
[----:B------:R-:W-:Y:S07]  /*2010*/  @P2 BRA `(.L_x_33) ;  /* 0xfffffffc004c2947 */ /* 0x000fee000383ffff */
.L_x_26:
[----:B------:R-:W1:Y:S01]  /*2020*/  LDC R0, c[0x0][0x28c] ;  /* 0x0000a300ff007b82 */ /* 0x000e620000000800 */
[----:B------:R2:W-:Y:S01]  /*2030*/  SYNCS.ARRIVE.TRANS64.A1T0 RZ, [R80+UR47], RZ ;  /* 0x000000ff50ff79a7 */ /* 0x0005e2000810002f */
[----:B-1----:R-:W-:-:S13]  /*2040*/  ISETP.GE.AND P1, PT, R0, 0x1, PT ;  /* 0x000000010000780c */ /* 0x002fda0003f26270 */
[----:B--2---:R-:W-:Y:S05]  /*2050*/  @!P1 BRA `(.L_x_34) ;  /* 0x0000000000449947 */ /* 0x004fea0003800000 */
[----:B------:R-:W-:Y:S05]  /*2060*/  @!P0 BRA `(.L_x_35) ;  /* 0x0000000000048947 */ /* 0x000fea0003800000 */
[----:B------:R-:W-:Y:S01]  /*2070*/  BPT.TRAP 0x1 ;  /* 0x000000040000795c */ /* 0x000fe20000300000 */
.L_x_35:
[----:B------:R-:W-:-:S13]  /*2080*/  ISETP.NE.AND P0, PT, R73, RZ, PT ;  /* 0x000000ff4900720c */ /* 0x000fda0003f05270 */
[----:B------:R-:W-:-:S05]  /*2090*/  VOTEU.ANY UP0, P0 ;  /* 0x00000000003f7886 */ /* 0x000fca0000000100 */
[----:B------:R-:W-:-:S06]  /*20a0*/  @UP0 UIADD3 UR4, UR43, UR38, URZ ;  /* 0x000000262b040290 */ /* 0x000fcc000fffe03f */
[----:B------:R-:W-:Y:S02]  /*20b0*/  IMAD.U32 R4, RZ, RZ, UR4 ;  /* 0x00000004ff047e24 */ /* 0x000fe4000f8e00ff */
[----:B------:R-:W-:Y:S02]  /*20c0*/  IMAD.U32 R3, RZ, RZ, UR4 ;  /* 0x00000004ff037e24 */ /* 0x000fe4000f8e00ff */
[----:B------:R-:W-:-:S05]  /*20d0*/  @P0 IMAD.WIDE.U32 R4, R4, -0x45d1745d, RZ ;  /* 0xba2e8ba304040825 */ /* 0x000fca00078e00ff */
[----:B------:R-:W-:-:S05]  /*20e0*/  @P0 SHF.R.U32.HI R0, RZ, 0x4, R5 ;  /* 0x00000004ff000819 */ /* 0x000fca0000011605 */
[----:B------:R-:W-:-:S05]  /*20f0*/  @P0 IMAD R0, R0, -0x16, R3 ;  /* 0xffffffea00000824 */ /* 0x000fca00078e0203 */
[----:B------:R-:W-:-:S05]  /*2100*/  @P0 LEA R0, R0, UR41, 0x3 ;  /* 0x0000002900000c11 */ /* 0x000fca000f8e18ff */
[----:B------:R-:W-:-:S05]  /*2110*/  @P0 VIADD R3, R0, 0xb0 ;  /* 0x000000b000030836 */ /* 0x000fca0000000000 */
[----:B------:R-:W-:-:S04]  /*2120*/  @P0 PRMT R3, R72, 0x654, R3 ;  /* 0x0000065448030816 */ /* 0x000fc80000000003 */
[----:B------:R1:W-:Y:S01]  /*2130*/  @P0 SYNCS.ARRIVE.TRANS64.RED.A1T0 RZ, [R3+URZ], RZ ;  /* 0x000000ff03ff09a7 */ /* 0x0003e2000810043f */
[----:B------:R-:W-:-:S13]  /*2140*/  ISETP.GT.U32.AND P0, PT, R16, 0x1, PT ;  /* 0x000000011000780c */ /* 0x000fda0003f04070 */
[----:B-1----:R-:W-:Y:S05]  /*2150*/  @P0 BRA `(.L_x_34) ;  /* 0x0000000000040947 */ /* 0x002fea0003800000 */
[----:B------:R-:W-:Y:S01]  /*2160*/  BPT.TRAP 0x1 ;  /* 0x000000040000795c */ /* 0x000fe20000300000 */
.L_x_34:
[----:B------:R-:W-:Y:S01]  /*2170*/  SHF.L.U32 R0, R85, 0x1f, RZ ;  /* 0x0000001f55007819 */ /* 0x000fe200000006ff */
[----:B------:R-:W-:Y:S01]  /*2180*/  UIADD3 UR38, UR46, UR38, URZ ;  /* 0x000000262e267290 */ /* 0x000fe2000fffe03f */
[----:B------:R-:W1:Y:S01]  /*2190*/  LDC R7, c[0x0][0x288] ;  /* 0x0000a200ff077b82 */ /* 0x000e620000000800 */
[----:B------:R-:W-:Y:S01]  /*21a0*/  UISETP.GE.U32.AND UP1, UPT, UR46, 0x16, UPT ;  /* 0x000000162e00788c */ /* 0x000fe2000bf26070 */
[----:B------:R-:W-:Y:S01]  /*21b0*/  IMAD.SHL.U32 R8, R78, 0x2, RZ ;  /* 0x000000024e087824 */ /* 0x000fe200078e00ff */
[----:B------:R-:W-:Y:S02]  /*21c0*/  UISETP.GT.U32.AND UP0, UPT, UR38, 0x15, UPT ;  /* 0x000000152600788c */ /* 0x000fe4000bf04070 */
[----:B------:R-:W-:Y:S02]  /*21d0*/  UIMAD.WIDE.U32 UR4, UR38, -0x45d1745d, URZ ;  /* 0xba2e8ba3260478a5 */ /* 0x000fe4000f8e003f */
[----:B------:R-:W-:Y:S01]  /*21e0*/  UISETP.LT.U32.AND UP0, UPT, UR46, 0x16, UP0 ;  /* 0x000000162e00788c */ /* 0x000fe20008701070 */
[----:B------:R-:W2:Y:S01]  /*21f0*/  SYNCS.PHASECHK.TRANS64.TRYWAIT P0, [R79+UR42+0x10], R0 ;  /* 0x000010004f0075a7 */ /* 0x000ea2000800016a */
[----:B------:R-:W-:Y:S01]  /*2200*/  USHF.R.U32.HI UR4, URZ, 0x4, UR5 ;  /* 0x000000043f047899 */ /* 0x000fe20008011605 */
[----:B------:R-:W-:Y:S01]  /*2210*/  SHF.R.S32.HI R9, RZ, 0x1f, R8 ;  /* 0x0000001fff097819 */ /* 0x000fe20000011408 */
[----:B------:R-:W-:-:S02]  /*2220*/  USEL UR6, URZ, 0x1, !UP0 ;  /* 0x000000013f067887 */ /* 0x000fc4000c000000 */
[----:B------:R-:W-:Y:S02]  /*2230*/  UIMAD UR38, UR4, -0x16, UR38 ;  /* 0xffffffea042678a4 */ /* 0x000fe4000f8e0226 */
[----:B------:R-:W-:-:S04]  /*2240*/  ULOP3.LUT UR39, UR39, UR6, URZ, 0x3c, !UPT ;  /* 0x0000000627277292 */ /* 0x000fc8000f8e3c3f */
[----:B------:R-:W-:Y:S01]  /*2250*/  @UP1 ULOP3.LUT UR39, UR39, 0x1, UR4, 0x78, !UPT ;  /* 0x0000000127271892 */ /* 0x000fe2000f8e7804 */
[----:B-12---:R-:W-:Y:S11]  /*2260*/  @!P0 BRA `(.L_x_36) ;  /* 0x0000004800788947 */ /* 0x006ff60003800000 */
.L_x_180:
[----:B-1----:R-:W-:Y:S01]  /*2270*/  IMAD.SHL.U32 R0, R19, 0x40, RZ ;  /* 0x0000004013007824 */ /* 0x002fe200078e00ff */
[----:B------:R-:W-:Y:S01]  /*2280*/  ULDC UR6, c[0x0][0x284] ;  /* 0x0000a10000067ab9 */ /* 0x000fe20000000800 */
[----:B------:R-:W-:Y:S01]  /*2290*/  IMAD R22, R22, 0x60, RZ ;  /* 0x0000006016167824 */ /* 0x000fe200078e02ff */
[----:B------:R-:W-:Y:S01]  /*22a0*/  SHF.R.S32.HI R15, RZ, 0x1f, R2 ;  /* 0x0000001fff0f7819 */ /* 0x000fe20000011402 */
[----:B------:R-:W-:Y:S01]  /*22b0*/  ULDC.64 UR4, c[0x0][0x5d0] ;  /* 0x0001740000047ab9 */ /* 0x000fe20000000a00 */
[----:B------:R-:W-:Y:S01]  /*22c0*/  ISETP.GE.AND P0, PT, R0, UR6, PT ;  /* 0x0000000600007c0c */ /* 0x000fe2000bf06270 */
[----:B------:R-:W-:Y:S01]  /*22d0*/  IMAD.WIDE.U32 R4, R2, UR4, R8 ;  /* 0x0000000402047c25 */ /* 0x000fe2000f8e0008 */
[----:B------:R-:W-:Y:S02]  /*22e0*/  SHF.R.S32.HI R14, RZ, 0x1f, R22 ;  /* 0x0000001fff0e7819 */ /* 0x000fe40000011416 */
[C---:B------:R-:W-:Y:S01]  /*22f0*/  ISETP.GE.OR P0, PT, R22.reuse, R7, P0 ;  /* 0x000000071600720c */ /* 0x040fe20000706670 */
[----:B------:R-:W-:Y:S01]  /*2300*/  IMAD R3, R15, UR4, RZ ;  /* 0x000000040f037c24 */ /* 0x000fe2000f8e02ff */
[----:B------:R-:W-:-:S03]  /*2310*/  IADD3 R4, P1, R22, R4, RZ ;  /* 0x0000000416047210 */ /* 0x000fc60007f3e0ff */
[----:B------:R-:W-:-:S05]  /*2320*/  IMAD R3, R2, UR5, R3 ;  /* 0x0000000502037c24 */ /* 0x000fca000f8e0203 */
[----:B------:R-:W-:-:S03]  /*2330*/  IADD3.X R5, R14, R5, R3, P1, !PT ;  /* 0x000000050e057210 */ /* 0x000fc60000ffe403 */
[----:B------:R-:W-:Y:S05]  /*2340*/  @P0 BRA `(.L_x_37) ;  /* 0x0000002400b00947 */ /* 0x000fea0003800000 */
[----:B------:R-:W1:Y:S01]  /*2350*/  LDC.64 R10, c[0x0][0x5c8] ;  /* 0x00017200ff0a7b82 */ /* 0x000e620000000a00 */
[----:B0-----:R-:W-:Y:S01]  /*2360*/  IMAD.WIDE R12, R19, 0x40, R76 ;  /* 0x00000040130c7825 */ /* 0x001fe200078e024c */
[----:B------:R-:W-:Y:S01]  /*2370*/  ULDC.64 UR4, c[0x0][0x5c0] ;  /* 0x0001700000047ab9 */ /* 0x000fe20000000a00 */
[----:B------:R-:W-:Y:S02]  /*2380*/  BSSY B0, `(.L_x_37) ;  /* 0x0000268000007945 */ /* 0x000fe40003800000 */
[----:B------:R-:W-:Y:S02]  /*2390*/  IMAD.IADD R88, R83, 0x1, -R0 ;  /* 0x0000000153587824 */ /* 0x000fe400078e0a00 */
[-C--:B-1----:R-:W-:Y:S02]  /*23a0*/  IMAD R3, R13, R10.reuse, RZ ;  /* 0x0000000a0d037224 */ /* 0x082fe400078e02ff */
[----:B------:R-:W-:-:S04]  /*23b0*/  IMAD.WIDE.U32 R4, R12, R10, R4 ;  /* 0x0000000a0c047225 */ /* 0x000fc800078e0004 */
[----:B------:R-:W-:Y:S01]  /*23c0*/  IMAD R3, R12, R11, R3 ;  /* 0x0000000b0c037224 */ /* 0x000fe200078e0203 */
[----:B------:R-:W-:-:S03]  /*23d0*/  IADD3 R4, P0, R4, UR4, RZ ;  /* 0x0000000404047c10 */ /* 0x000fc6000ff1e0ff */
[----:B------:R-:W-:Y:S01]  /*23e0*/  IMAD.IADD R3, R5, 0x1, R3 ;  /* 0x0000000105037824 */ /* 0x000fe200078e0203 */
[----:B------:R-:W-:-:S04]  /*23f0*/  LEA R6, P1, R10, R4, 0x3 ;  /* 0x000000040a067211 */ /* 0x000fc800078218ff */
[----:B------:R-:W-:Y:S01]  /*2400*/  IADD3.X R5, R3, UR5, RZ, P0, !PT ;  /* 0x0000000503057c10 */ /* 0x000fe200087fe4ff */
[----:B------:R-:W-:Y:S01]  /*2410*/  IMAD R3, R78, -0x2, R7 ;  /* 0xfffffffe4e037824 */ /* 0x000fe200078e0207 */
[----:B-----5:R-:W-:Y:S02]  /*2420*/  ISETP.NE.AND P0, PT, R75, RZ, PT ;  /* 0x000000ff4b00720c */ /* 0x020fe40003f05270 */
[----:B------:R-:W-:Y:S01]  /*2430*/  LEA.HI.X R7, R10, R5, R11, 0x3, P1 ;  /* 0x000000050a077211 */ /* 0x000fe200008f1c0b */
[----:B------:R-:W-:-:S10]  /*2440*/  IMAD.IADD R0, R3, 0x1, -R22 ;  /* 0x0000000103007824 */ /* 0x000fd400078e0a16 */
[----:B------:R-:W-:Y:S05]  /*2450*/  @!P0 BRA `(.L_x_38) ;  /* 0x0000001c00208947 */ /* 0x000fea0003800000 */
[----:B------:R-:W0:Y:S01]  /*2460*/  LDC.64 R20, c[0x0][0x5b0] ;  /* 0x00016c00ff147b82 */ /* 0x000e220000000a00 */
[----:B------:R-:W-:Y:S01]  /*2470*/  ULDC.64 UR4, c[0x0][0x5b8] ;  /* 0x00016e0000047ab9 */ /* 0x000fe20000000a00 */
[----:B------:R-:W-:Y:S01]  /*2480*/  ISETP.GE.AND P1, PT, R88, 0x1, PT ;  /* 0x000000015800780c */ /* 0x000fe20003f26270 */
[----:B------:R-:W-:Y:S01]  /*2490*/  IMAD.WIDE.U32 R8, R2, UR4, R8 ;  /* 0x0000000402087c25 */ /* 0x000fe2000f8e0008 */
[----:B------:R-:W-:Y:S02]  /*24a0*/  BSSY B1, `(.L_x_39) ;  /* 0x000000e000017945 */ /* 0x000fe40003800000 */
[----:B------:R-:W-:Y:S01]  /*24b0*/  ISETP.LT.OR P5, PT, R0, 0x1, !P1 ;  /* 0x000000010000780c */ /* 0x000fe20004fa1670 */
[----:B------:R-:W-:Y:S01]  /*24c0*/  IMAD R3, R15, UR4, RZ ;  /* 0x000000040f037c24 */ /* 0x000fe2000f8e02ff */
[----:B------:R-:W1:Y:S01]  /*24d0*/  LDC.64 R86, c[0x0][0x5a8] ;  /* 0x00016a00ff567b82 */ /* 0x000e620000000a00 */
[----:B------:R-:W-:Y:S02]  /*24e0*/  IADD3 R10, P0, R22, R8, RZ ;  /* 0x00000008160a7210 */ /* 0x000fe40007f1e0ff */
[----:B------:R-:W-:-:S05]  /*24f0*/  IMAD R3, R2, UR5, R3 ;  /* 0x0000000502037c24 */ /* 0x000fca000f8e0203 */
[----:B------:R-:W-:Y:S01]  /*2500*/  IADD3.X R11, R14, R9, R3, P0, !PT ;  /* 0x000000090e0b7210 */ /* 0x000fe200007fe403 */
[-C--:B0-----:R-:W-:Y:S02]  /*2510*/  IMAD R8, R13, R20.reuse, RZ ;  /* 0x000000140d087224 */ /* 0x081fe400078e02ff */
[----:B------:R-:W-:-:S04]  /*2520*/  IMAD.WIDE.U32 R2, R12, R20, R10 ;  /* 0x000000140c027225 */ /* 0x000fc800078e000a */
[----:B------:R-:W-:Y:S01]  /*2530*/  IMAD R19, R12, R21, R8 ;  /* 0x000000150c137224 */ /* 0x000fe200078e0208 */
[----:B-1----:R-:W-:-:S04]  /*2540*/  IADD3 R2, P0, R2, R86, RZ ;  /* 0x0000005602027210 */ /* 0x002fc80007f1e0ff */
[----:B------:R-:W-:Y:S01]  /*2550*/  IADD3.X R3, R87, R3, R19, P0, !PT ;  /* 0x0000000357037210 */ /* 0x000fe200007fe413 */
[----:B------:R-:W-:Y:S08]  /*2560*/  @P5 BRA `(.L_x_40) ;  /* 0x0000000000045947 */ /* 0x000ff00003800000 */
[----:B------:R0:W5:Y:S02]  /*2570*/  LDG.E.U8 R84, desc[UR36][R2.64] ;  /* 0x0000002402547981 */ /* 0x000164000c1e1100 */
.L_x_40:
[----:B------:R-:W-:Y:S05]  /*2580*/  BSYNC B1 ;  /* 0x0000000000017941 */ /* 0x000fea0003800000 */
.L_x_39:
[----:B-----5:R-:W-:Y:S01]  /*2590*/  LOP3.LUT R13, R84, 0xffff, RZ, 0xc0, !PT ;  /* 0x0000ffff540d7812 */ /* 0x020fe200078ec0ff */
[----:B------:R-:W-:Y:S01]  /*25a0*/  IMAD.SHL.U32 R8, R20, 0x8, RZ ;  /* 0x0000000814087824 */ /* 0x000fe200078e00ff */
[----:B------:R-:W-:Y:S01]  /*25b0*/  ISETP.LT.OR P2, PT, R0, 0x2, !P1 ;  /* 0x000000020000780c */ /* 0x000fe20004f41670 */
[----:B------:R-:W-:Y:S01]  /*25c0*/  BSSY B1, `(.L_x_41) ;  /* 0x000000e000017945 */ /* 0x000fe20003800000 */
[----:B------:R-:W-:Y:S02]  /*25d0*/  PRMT R14, R13, 0x8880, RZ ;  /* 0x000088800d0e7816 */ /* 0x000fe400000000ff */
[----:B------:R-:W-:Y:S02]  /*25e0*/  SHF.L.U64.HI R9, R20, 0x3, R21 ;  /* 0x0000000314097819 */ /* 0x000fe40000010215 */
[----:B------:R-:W-:Y:S01]  /*25f0*/  ISETP.GE.AND P0, PT, R88, 0x9, PT ;  /* 0x000000095800780c */ /* 0x000fe20003f06270 */
[----:B------:R-:W-:Y:S02]  /*2600*/  IMAD R13, R14, R75, RZ ;  /* 0x0000004b0e0d7224 */ /* 0x000fe400078e02ff */
[----:B------:R-:W-:-:S04]  /*2610*/  IMAD.WIDE.U32 R8, R12, R20, R8 ;  /* 0x000000140c087225 */ /* 0x000fc800078e0008 */
[----:B------:R-:W-:Y:S01]  /*2620*/  @!P5 IMAD R15, R24, R74, R13 ;  /* 0x0000004a180fd224 */ /* 0x000fe200078e020d */
[----:B------:R-:W-:Y:S01]  /*2630*/  IADD3 R8, P3, P4, R10, R86, R8 ;  /* 0x000000560a087210 */ /* 0x000fe20007c7e008 */
[----:B------:R-:W-:-:S03]  /*2640*/  IMAD.IADD R14, R19, 0x1, R9 ;  /* 0x00000001130e7824 */ /* 0x000fc600078e0209 */
[----:B------:R1:W-:Y:S01]  /*2650*/  @!P5 STG.E.U8 desc[UR36][R4.64], R15 ;  /* 0x0000000f0400d986 */ /* 0x0003e2000c101124 */
[----:B------:R-:W-:Y:S08]  /*2660*/  @P2 BRA `(.L_x_42) ;  /* 0x00000000000c2947 */ /* 0x000ff00003800000 */
[----:B------:R-:W2:Y:S02]  /*2670*/  LDG.E.U8 R84, desc[UR36][R2.64+0x1] ;  /* 0x0000012402547981 */ /* 0x000ea4000c1e1100 */
[----:B--2---:R-:W-:-:S05]  /*2680*/  PRMT R12, R84, 0x8880, RZ ;  /* 0x00008880540c7816 */ /* 0x004fca00000000ff */
[----:B------:R-:W-:-:S07]  /*2690*/  IMAD R13, R12, R75, RZ ;  /* 0x0000004b0c0d7224 */ /* 0x000fce00078e02ff */
.L_x_42:
[----:B------:R-:W-:Y:S05]  /*26a0*/  BSYNC B1 ;  /* 0x0000000000017941 */ /* 0x000fea0003800000 */
.L_x_41:
[C---:B------:R-:W-:Y:S01]  /*26b0*/  ISETP.LT.OR P5, PT, R0.reuse, 0x1, !P0 ;  /* 0x000000010000780c */ /* 0x040fe200047a1670 */
[----:B------:R-:W-:Y:S01]  /*26c0*/  @!P2 IMAD R25, R25, R74, R13 ;  /* 0x0000004a1919a224 */ /* 0x000fe200078e020d */
[----:B------:R-:W-:Y:S01]  /*26d0*/  BSSY B1, `(.L_x_43) ;  /* 0x000000a000017945 */ /* 0x000fe20003800000 */
[----:B------:R-:W-:Y:S02]  /*26e0*/  IADD3.X R9, R11, R87, R14, P3, P4 ;  /* 0x000000570b097210 */ /* 0x000fe40001fe840e */
[C---:B------:R-:W-:Y:S01]  /*26f0*/  ISETP.LT.OR P3, PT, R0.reuse, 0x2, !P0 ;  /* 0x000000020000780c */ /* 0x040fe20004761670 */
[----:B------:R2:W-:Y:S01]  /*2700*/  @!P2 STG.E.U8 desc[UR36][R4.64+0x1], R25 ;  /* 0x000001190400a986 */ /* 0x0005e2000c101124 */
[C---:B------:R-:W-:Y:S02]  /*2710*/  ISETP.LT.OR P4, PT, R0.reuse, 0x9, !P1 ;  /* 0x000000090000780c */ /* 0x040fe40004f81670 */
[----:B------:R-:W-:-:S04]  /*2720*/  ISETP.LT.OR P2, PT, R0, 0xa, !P1 ;  /* 0x0000000a0000780c */ /* 0x000fc80004f41670 */
[----:B------:R-:W-:Y:S09]  /*2730*/  @P5 BRA `(.L_x_44) ;  /* 0x00000000000c5947 */ /* 0x000ff20003800000 */
[----:B------:R-:W3:Y:S02]  /*2740*/  LDG.E.U8 R84, desc[UR36][R8.64] ;  /* 0x0000002408547981 */ /* 0x000ee4000c1e1100 */
[----:B---3--:R-:W-:-:S05]  /*2750*/  PRMT R10, R84, 0x8880, RZ ;  /* 0x00008880540a7816 */ /* 0x008fca00000000ff */
[----:B------:R-:W-:-:S07]  /*2760*/  IMAD R13, R10, R75, RZ ;  /* 0x0000004b0a0d7224 */ /* 0x000fce00078e02ff */
.L_x_44:
[----:B------:R-:W-:Y:S05]  /*2770*/  BSYNC B1 ;  /* 0x0000000000017941 */ /* 0x000fea0003800000 */
.L_x_43:
[----:B------:R-:W-:Y:S01]  /*2780*/  @!P5 IMAD R11, R26, R74, R13 ;  /* 0x0000004a1a0bd224 */ /* 0x000fe200078e020d */
[----:B------:R-:W-:Y:S04]  /*2790*/  BSSY B1, `(.L_x_45) ;  /* 0x0000006000017945 */ /* 0x000fe80003800000 */
[----:B------:R3:W-:Y:S01]  /*27a0*/  @!P5 STG.E.U8 desc[UR36][R6.64], R11 ;  /* 0x0000000b0600d986 */ /* 0x0007e2000c101124 */
[----:B------:R-:W-:Y:S05]  /*27b0*/  @P3 BRA `(.L_x_46) ;  /* 0x00000000000c3947 */ /* 0x000fea0003800000 */
[----:B------:R-:W4:Y:S02]  /*27c0*/  LDG.E.U8 R84, desc[UR36][R8.64+0x1] ;  /* 0x0000012408547981 */ /* 0x000f24000c1e1100 */
[----:B----4-:R-:W-:-:S05]  /*27d0*/  PRMT R10, R84, 0x8880, RZ ;  /* 0x00008880540a7816 */ /* 0x010fca00000000ff */
[----:B------:R-:W-:-:S07]  /*27e0*/  IMAD R13, R10, R75, RZ ;  /* 0x0000004b0a0d7224 */ /* 0x000fce00078e02ff */
.L_x_46:
[----:B------:R-:W-:Y:S05]  /*27f0*/  BSYNC B1 ;  /* 0x0000000000017941 */ /* 0x000fea0003800000 */
.L_x_45:
[----:B------:R-:W-:Y:S01]  /*2800*/  @!P3 IMAD R27, R27, R74, R13 ;  /* 0x0000004a1b1bb224 */ /* 0x000fe200078e020d */
[----:B------:R-:W-:Y:S04]  /*2810*/  BSSY B1, `(.L_x_47) ;  /* 0x0000006000017945 */ /* 0x000fe80003800000 */
[----:B------:R4:W-:Y:S01]  /*2820*/  @!P3 STG.E.U8 desc[UR36][R6.64+0x1], R27 ;  /* 0x0000011b0600b986 */ /* 0x0009e2000c101124 */
[----:B------:R-:W-:Y:S05]  /*2830*/  @P4 BRA `(.L_x_48) ;  /* 0x00000000000c4947 */ /* 0x000fea0003800000 */
[----:B------:R-:W5:Y:S02]  /*2840*/  LDG.E.U8 R84, desc[UR36][R2.64+0x8] ;  /* 0x0000082402547981 */ /* 0x000f64000c1e1100 */
[----:B-----5:R-:W-:-:S05]  /*2850*/  PRMT R10, R84, 0x8880, RZ ;  /* 0x00008880540a7816 */ /* 0x020fca00000000ff */
[----:B------:R-:W-:-:S07]  /*2860*/  IMAD R13, R10, R75, RZ ;  /* 0x0000004b0a0d7224 */ /* 0x000fce00078e02ff */
.L_x_48:
[----:B------:R-:W-:Y:S05]  /*2870*/  BSYNC B1 ;  /* 0x0000000000017941 */ /* 0x000fea0003800000 */
.L_x_47:
[----:B---3--:R-:W-:Y:S01]  /*2880*/  @!P4 IMAD R11, R28, R74, R13 ;  /* 0x0000004a1c0bc224 */ /* 0x008fe200078e020d */
[----:B------:R-:W-:Y:S04]  /*2890*/  BSSY B1, `(.L_x_49) ;  /* 0x0000006000017945 */ /* 0x000fe80003800000 */
[----:B------:R3:W-:Y:S01]  /*28a0*/  @!P4 STG.E.U8 desc[UR36][R4.64+0x8], R11 ;  /* 0x0000080b0400c986 */ /* 0x0007e2000c101124 */
[----:B------:R-:W-:Y:S05]  /*28b0*/  @P2 BRA `(.L_x_50) ;  /* 0x00000000000c2947 */ /* 0x000fea0003800000 */
[----:B------:R-:W5:Y:S02]  /*28c0*/  LDG.E.U8 R84, desc[UR36][R2.64+0x9] ;  /* 0x0000092402547981 */ /* 0x000f64000c1e1100 */
[----:B-----5:R-:W-:-:S05]  /*28d0*/  PRMT R10, R84, 0x8880, RZ ;  /* 0x00008880540a7816 */ /* 0x020fca00000000ff */
[----:B------:R-:W-:-:S07]  /*28e0*/  IMAD R13, R10, R75, RZ ;  /* 0x0000004b0a0d7224 */ /* 0x000fce00078e02ff */
.L_x_50:
[----:B------:R-:W-:Y:S05]  /*28f0*/  BSYNC B1 ;  /* 0x0000000000017941 */ /* 0x000fea0003800000 */
.L_x_49:
[C---:B------:R-:W-:Y:S01]  /*2900*/  ISETP.LT.OR P4, PT, R0.reuse, 0x9, !P0 ;  /* 0x000000090000780c */ /* 0x040fe20004781670 */
[----:B------:R-:W-:Y:S01]  /*2910*/  @!P2 IMAD R29, R29, R74, R13 ;  /* 0x0000004a1d1da224 */ /* 0x000fe200078e020d */
[----:B------:R-:W-:Y:S01]  /*2920*/  BSSY B1, `(.L_x_51) ;  /* 0x0000009000017945 */ /* 0x000fe20003800000 */
[C---:B------:R-:W-:Y:S02]  /*2930*/  ISETP.LT.OR P3, PT, R0.reuse, 0xa, !P0 ;  /* 0x0000000a0000780c */ /* 0x040fe40004761670 */
[C---:B------:R-:W-:Y:S01]  /*2940*/  ISETP.LT.OR P5, PT, R0.reuse, 0x11, !P1 ;  /* 0x000000110000780c */ /* 0x040fe20004fa1670 */
[----:B------:R0:W-:Y:S01]  /*2950*/  @!P2 STG.E.U8 desc[UR36][R4.64+0x9], R29 ;  /* 0x0000091d0400a986 */ /* 0x0001e2000c101124 */
[----:B------:R-:W-:-:S06]  /*2960*/  ISETP.LT.OR P2, PT, R0, 0x12, !P1 ;  /* 0x000000120000780c */ /* 0x000fcc0004f41670 */
[----:B------:R-:W-:Y:S07]  /*2970*/  @P4 BRA `(.L_x_52) ;  /* 0x00000000000c4947 */ /* 0x000fee0003800000 */
[----:B------:R-:W5:Y:S02]  /*2980*/  LDG.E.U8 R84, desc[UR36][R8.64+0x8] ;  /* 0x0000082408547981 */ /* 0x000f64000c1e1100 */
[----:B-----5:R-:W-:-:S05]  /*2990*/  PRMT R10, R84, 0x8880, RZ ;  /* 0x00008880540a7816 */ /* 0x020fca00000000ff */
[----:B------:R-:W-:-:S07]  /*29a0*/  IMAD R13, R10, R75, RZ ;  /* 0x0000004b0a0d7224 */ /* 0x000fce00078e02ff */
.L_x_52:
[----:B------:R-:W-:Y:S05]  /*29b0*/  BSYNC B1 ;  /* 0x0000000000017941 */ /* 0x000fea0003800000 */
.L_x_51:
[----:B---3--:R-:W-:Y:S01]  /*29c0*/  @!P4 IMAD R11, R30, R74, R13 ;  /* 0x0000004a1e0bc224 */ /* 0x008fe200078e020d */
[----:B------:R-:W-:Y:S04]  /*29d0*/  BSSY B1, `(.L_x_53) ;  /* 0x0000006000017945 */ /* 0x000fe80003800000 */
[----:B------:R3:W-:Y:S01]  /*29e0*/  @!P4 STG.E.U8 desc[UR36][R6.64+0x8], R11 ;  /* 0x0000080b0600c986 */ /* 0x0007e2000c101124 */
[----:B------:R-:W-:Y:S05]  /*29f0*/  @P3 BRA `(.L_x_54) ;  /* 0x00000000000c3947 */ /* 0x000fea0003800000 */
[----:B------:R-:W5:Y:S02]  /*2a00*/  LDG.E.U8 R84, desc[UR36][R8.64+0x9] ;  /* 0x0000092408547981 */ /* 0x000f64000c1e1100 */
[----:B-----5:R-:W-:-:S05]  /*2a10*/  PRMT R10, R84, 0x8880, RZ ;  /* 0x00008880540a7816 */ /* 0x020fca00000000ff */
[----:B------:R-:W-:-:S07]  /*2a20*/  IMAD R13, R10, R75, RZ ;  /* 0x0000004b0a0d7224 */ /* 0x000fce00078e02ff */
.L_x_54:
[----:B------:R-:W-:Y:S05]  /*2a30*/  BSYNC B1 ;  /* 0x0000000000017941 */ /* 0x000fea0003800000 */
.L_x_53:
[----:B------:R-:W-:Y:S01]  /*2a40*/  @!P3 IMAD R31, R31, R74, R13 ;  /* 0x0000004a1f1fb224 */ /* 0x000fe200078e020d */
[----:B------:R-:W-:Y:S04]  /*2a50*/  BSSY B1, `(.L_x_55) ;  /* 0x0000006000017945 */ /* 0x000fe80003800000 */
[----:B------:R0:W-:Y:S01]  /*2a60*/  @!P3 STG.E.U8 desc[UR36][R6.64+0x9], R31 ;  /* 0x0000091f0600b986 */ /* 0x0001e2000c101124 */
[----:B------:R-:W-:Y:S05]  /*2a70*/  @P5 BRA `(.L_x_56) ;  /* 0x00000000000c5947 */ /* 0x000fea0003800000 */
[----:B------:R-:W5:Y:S02]  /*2a80*/  LDG.E.U8 R84, desc[UR36][R2.64+0x10] ;  /* 0x0000102402547981 */ /* 0x000f64000c1e1100 */
[----:B-----5:R-:W-:-:S05]  /*2a90*/  PRMT R10, R84, 0x8880, RZ ;  /* 0x00008880540a7816 */ /* 0x020fca00000000ff */
[----:B------:R-:W-:-:S07]  /*2aa0*/  IMAD R13, R10, R75, RZ ;  /* 0x0000004b0a0d7224 */ /* 0x000fce00078e02ff */
.L_x_56:
[----:B------:R-:W-:Y:S05]  /*2ab0*/  BSYNC B1 ;  /* 0x0000000000017941 */ /* 0x000fea0003800000 */
.L_x_55:
[----:B---3--:R-:W-:Y:S01]  /*2ac0*/  @!P5 IMAD R11, R32, R74, R13 ;  /* 0x0000004a200bd224 */ /* 0x008fe200078e020d */
[----:B------:R-:W-:Y:S04]  /*2ad0*/  BSSY B1, `(.L_x_57) ;  /* 0x0000006000017945 */ /* 0x000fe80003800000 */
[----:B------:R3:W-:Y:S01]  /*2ae0*/  @!P5 STG.E.U8 desc[UR36][R4.64+0x10], R11 ;  /* 0x0000100b0400d986 */ /* 0x0007e2000c101124 */
[----:B------:R-:W-:Y:S05]  /*2af0*/  @P2 BRA `(.L_x_58) ;  /* 0x00000000000c2947 */ /* 0x000fea0003800000 */
[----:B------:R-:W5:Y:S02]  /*2b00*/  LDG.E.U8 R84, desc[UR36][R2.64+0x11] ;  /* 0x0000112402547981 */ /* 0x000f64000c1e1100 */
[----:B-----5:R-:W-:-:S05]  /*2b10*/  PRMT R10, R84, 0x8880, RZ ;  /* 0x00008880540a7816 */ /* 0x020fca00000000ff */
[----:B------:R-:W-:-:S07]  /*2b20*/  IMAD R13, R10, R75, RZ ;  /* 0x0000004b0a0d7224 */ /* 0x000fce00078e02ff */
.L_x_58:
[----:B------:R-:W-:Y:S05]  /*2b30*/  BSYNC B1 ;  /* 0x0000000000017941 */ /* 0x000fea0003800000 */
.L_x_57:
        /* <DEDUP_REMOVED lines=11> */
.L_x_60:
[----:B------:R-:W-:Y:S05]  /*2bf0*/  BSYNC B1 ;  /* 0x0000000000017941 */ /* 0x000fea0003800000 */
.L_x_59:
[----:B---3--:R-:W-:Y:S01]  /*2c00*/  @!P4 IMAD R11, R34, R74, R13 ;  /* 0x0000004a220bc224 */ /* 0x008fe200078e020d */
[----:B------:R-:W-:Y:S04]  /*2c10*/  BSSY B1, `(.L_x_61) ;  /* 0x0000006000017945 */ /* 0x000fe80003800000 */
[----:B------:R3:W-:Y:S01]  /*2c20*/  @!P4 STG.E.U8 desc[UR36][R6.64+0x10], R11 ;  /* 0x0000100b0600c986 */ /* 0x0007e2000c101124 */
[----:B------:R-:W-:Y:S05]  /*2c30*/  @P3 BRA `(.L_x_62) ;  /* 0x00000000000c3947 */ /* 0x000fea0003800000 */
[----:B------:R-:W5:Y:S02]  /*2c40*/  LDG.E.U8 R84, desc[UR36][R8.64+0x11] ;  /* 0x0000112408547981 */ /* 0x000f64000c1e1100 */
[----:B-----5:R-:W-:-:S05]  /*2c50*/  PRMT R10, R84, 0x8880, RZ ;  /* 0x00008880540a7816 */ /* 0x020fca00000000ff */
[----:B------:R-:W-:-:S07]  /*2c60*/  IMAD R13, R10, R75, RZ ;  /* 0x0000004b0a0d7224 */ /* 0x000fce00078e02ff */
.L_x_62:
[----:B------:R-:W-:Y:S05]  /*2c70*/  BSYNC B1 ;  /* 0x0000000000017941 */ /* 0x000fea0003800000 */
.L_x_61:
[----:B------:R-:W-:Y:S01]  /*2c80*/  @!P3 IMAD R35, R35, R74, R13 ;  /* 0x0000004a2323b224 */ /* 0x000fe200078e020d */
[----:B------:R-:W-:Y:S04]  /*2c90*/  BSSY B1, `(.L_x_63) ;  /* 0x0000006000017945 */ /* 0x000fe80003800000 */
[----:B------:R0:W-:Y:S01]  /*2ca0*/  @!P3 STG.E.U8 desc[UR36][R6.64+0x11], R35 ;  /* 0x000011230600b986 */ /* 0x0001e2000c101124 */
[----:B------:R-:W-:Y:S05]  /*2cb0*/  @P5 BRA `(.L_x_64) ;  /* 0x00000000000c5947 */ /* 0x000fea0003800000 */
[----:B------:R-:W5:Y:S02]  /*2cc0*/  LDG.E.U8 R84, desc[UR36][R2.64+0x18] ;  /* 0x0000182402547981 */ /* 0x000f64000c1e1100 */
[----:B-----5:R-:W-:-:S05]  /*2cd0*/  PRMT R10, R84, 0x8880, RZ ;  /* 0x00008880540a7816 */ /* 0x020fca00000000ff */
[----:B------:R-:W-:-:S07]  /*2ce0*/  IMAD R13, R10, R75, RZ ;  /* 0x0000004b0a0d7224 */ /* 0x000fce00078e02ff */
.L_x_64:
[----:B------:R-:W-:Y:S05]  /*2cf0*/  BSYNC B1 ;  /* 0x0000000000017941 */ /* 0x000fea0003800000 */
.L_x_63:
[----:B---3--:R-:W-:Y:S01]  /*2d00*/  @!P5 IMAD R11, R36, R74, R13 ;  /* 0x0000004a240bd224 */ /* 0x008fe200078e020d */
[----:B------:R-:W-:Y:S04]  /*2d10*/  BSSY B1, `(.L_x_65) ;  /* 0x0000006000017945 */ /* 0x000fe80003800000 */
[----:B------:R3:W-:Y:S01]  /*2d20*/  @!P5 STG.E.U8 desc[UR36][R4.64+0x18], R11 ;  /* 0x0000180b0400d986 */ /* 0x0007e2000c101124 */
[----:B------:R-:W-:Y:S05]  /*2d30*/  @P2 BRA `(.L_x_66) ;  /* 0x00000000000c2947 */ /* 0x000fea0003800000 */
[----:B------:R-:W5:Y:S02]  /*2d40*/  LDG.E.U8 R84, desc[UR36][R2.64+0x19] ;  /* 0x0000192402547981 */ /* 0x000f64000c1e1100 */
[----:B-----5:R-:W-:-:S05]  /*2d50*/  PRMT R10, R84, 0x8880, RZ ;  /* 0x00008880540a7816 */ /* 0x020fca00000000ff */
[----:B------:R-:W-:-:S07]  /*2d60*/  IMAD R13, R10, R75, RZ ;  /* 0x0000004b0a0d7224 */ /* 0x000fce00078e02ff */
.L_x_66:
[----:B------:R-:W-:Y:S05]  /*2d70*/  BSYNC B1 ;  /* 0x0000000000017941 */ /* 0x000fea0003800000 */
.L_x_65:
        /* <DEDUP_REMOVED lines=11> */
.L_x_68:
[----:B------:R-:W-:Y:S05]  /*2e30*/  BSYNC B1 ;  /* 0x0000000000017941 */ /* 0x000fea0003800000 */
.L_x_67:
[----:B---3--:R-:W-:Y:S01]  /*2e40*/  @!P4 IMAD R11, R38, R74, R13 ;  /* 0x0000004a260bc224 */ /* 0x008fe200078e020d */
[----:B------:R-:W-:Y:S04]  /*2e50*/  BSSY B1, `(.L_x_69) ;  /* 0x0000006000017945 */ /* 0x000fe80003800000 */
[----:B------:R3:W-:Y:S01]  /*2e60*/  @!P4 STG.E.U8 desc[UR36][R6.64+0x18], R11 ;  /* 0x0000180b0600c986 */ /* 0x0007e2000c101124 */
[----:B------:R-:W-:Y:S05]  /*2e70*/  @P3 BRA `(.L_x_70) ;  /* 0x00000000000c3947 */ /* 0x000fea0003800000 */
[----:B------:R-:W5:Y:S02]  /*2e80*/  LDG.E.U8 R84, desc[UR36][R8.64+0x19] ;  /* 0x0000192408547981 */ /* 0x000f64000c1e1100 */
[----:B-----5:R-:W-:-:S05]  /*2e90*/  PRMT R10, R84, 0x8880, RZ ;  /* 0x00008880540a7816 */ /* 0x020fca00000000ff */
[----:B------:R-:W-:-:S07]  /*2ea0*/  IMAD R13, R10, R75, RZ ;  /* 0x0000004b0a0d7224 */ /* 0x000fce00078e02ff */
.L_x_70:
[----:B------:R-:W-:Y:S05]  /*2eb0*/  BSYNC B1 ;  /* 0x0000000000017941 */ /* 0x000fea0003800000 */
.L_x_69:
[----:B------:R-:W-:Y:S01]  /*2ec0*/  @!P3 IMAD R39, R39, R74, R13 ;  /* 0x0000004a2727b224 */ /* 0x000fe200078e020d */
[----:B------:R-:W-:Y:S04]  /*2ed0*/  BSSY B1, `(.L_x_71) ;  /* 0x0000006000017945 */ /* 0x000fe80003800000 */
[----:B------:R0:W-:Y:S01]  /*2ee0*/  @!P3 STG.E.U8 desc[UR36][R6.64+0x19], R39 ;  /* 0x000019270600b986 */ /* 0x0001e2000c101124 */
[----:B------:R-:W-:Y:S05]  /*2ef0*/  @P5 BRA `(.L_x_72) ;  /* 0x00000000000c5947 */ /* 0x000fea0003800000 */
[----:B------:R-:W5:Y:S02]  /*2f00*/  LDG.E.U8 R84, desc[UR36][R2.64+0x20] ;  /* 0x0000202402547981 */ /* 0x000f64000c1e1100 */
[----:B-----5:R-:W-:-:S05]  /*2f10*/  PRMT R10, R84, 0x8880, RZ ;  /* 0x00008880540a7816 */ /* 0x020fca00000000ff */
[----:B------:R-:W-:-:S07]  /*2f20*/  IMAD R13, R10, R75, RZ ;  /* 0x0000004b0a0d7224 */ /* 0x000fce00078e02ff */
.L_x_72:
[----:B------:R-:W-:Y:S05]  /*2f30*/  BSYNC B1 ;  /* 0x0000000000017941 */ /* 0x000fea0003800000 */
.L_x_71:
[----:B---3--:R-:W-:Y:S01]  /*2f40*/  @!P5 IMAD R11, R40, R74, R13 ;  /* 0x0000004a280bd224 */ /* 0x008fe200078e020d */
[----:B------:R-:W-:Y:S04]  /*2f50*/  BSSY B1, `(.L_x_73) ;  /* 0x0000006000017945 */ /* 0x000fe80003800000 */
[----:B------:R3:W-:Y:S01]  /*2f60*/  @!P5 STG.E.U8 desc[UR36][R4.64+0x20], R11 ;  /* 0x0000200b0400d986 */ /* 0x0007e2000c101124 */
[----:B------:R-:W-:Y:S05]  /*2f70*/  @P2 BRA `(.L_x_74) ;  /* 0x00000000000c2947 */ /* 0x000fea0003800000 */
[----:B------:R-:W5:Y:S02]  /*2f80*/  LDG.E.U8 R84, desc[UR36][R2.64+0x21] ;  /* 0x0000212402547981 */ /* 0x000f64000c1e1100 */
[----:B-----5:R-:W-:-:S05]  /*2f90*/  PRMT R10, R84, 0x8880, RZ ;  /* 0x00008880540a7816 */ /* 0x020fca00000000ff */
[----:B------:R-:W-:-:S07]  /*2fa0*/  IMAD R13, R10, R75, RZ ;  /* 0x0000004b0a0d7224 */ /* 0x000fce00078e02ff */
.L_x_74:
[----:B------:R-:W-:Y:S05]  /*2fb0*/  BSYNC B1 ;  /* 0x0000000000017941 */ /* 0x000fea0003800000 */
.L_x_73:
        /* <DEDUP_REMOVED lines=11> */
.L_x_76:
[----:B------:R-:W-:Y:S05]  /*3070*/  BSYNC B1 ;  /* 0x0000000000017941 */ /* 0x000fea0003800000 */
.L_x_75:
[----:B---3--:R-:W-:Y:S01]  /*3080*/  @!P4 IMAD R11, R42, R74, R13 ;  /* 0x0000004a2a0bc224 */ /* 0x008fe200078e020d */
[----:B------:R-:W-:Y:S04]  /*3090*/  BSSY B1, `(.L_x_77) ;  /* 0x0000006000017945 */ /* 0x000fe80003800000 */
[----:B------:R3:W-:Y:S01]  /*30a0*/  @!P4 STG.E.U8 desc[UR36][R6.64+0x20], R11 ;  /* 0x0000200b0600c986 */ /* 0x0007e2000c101124 */
[----:B------:R-:W-:Y:S05]  /*30b0*/  @P3 BRA `(.L_x_78) ;  /* 0x00000000000c3947 */ /* 0x000fea0003800000 */
[----:B------:R-:W5:Y:S02]  /*30c0*/  LDG.E.U8 R84, desc[UR36][R8.64+0x21] ;  /* 0x0000212408547981 */ /* 0x000f64000c1e1100 */
[----:B-----5:R-:W-:-:S05]  /*30d0*/  PRMT R10, R84, 0x8880, RZ ;  /* 0x00008880540a7816 */ /* 0x020fca00000000ff */
[----:B------:R-:W-:-:S07]  /*30e0*/  IMAD R13, R10, R75, RZ ;  /* 0x0000004b0a0d7224 */ /* 0x000fce00078e02ff */
.L_x_78:
[----:B------:R-:W-:Y:S05]  /*30f0*/  BSYNC B1 ;  /* 0x0000000000017941 */ /* 0x000fea0003800000 */
.L_x_77:
[----:B------:R-:W-:Y:S01]  /*3100*/  @!P3 IMAD R43, R43, R74, R13 ;  /* 0x0000004a2b2bb224 */ /* 0x000fe200078e020d */
[----:B------:R-:W-:Y:S04]  /*3110*/  BSSY B1, `(.L_x_79) ;  /* 0x0000006000017945 */ /* 0x000fe80003800000 */
[----:B------:R0:W-:Y:S01]  /*3120*/  @!P3 STG.E.U8 desc[UR36][R6.64+0x21], R43 ;  /* 0x0000212b0600b986 */ /* 0x0001e2000c101124 */
[----:B------:R-:W-:Y:S05]  /*3130*/  @P5 BRA `(.L_x_80) ;  /* 0x00000000000c5947 */ /* 0x000fea0003800000 */
[----:B------:R-:W5:Y:S02]  /*3140*/  LDG.E.U8 R84, desc[UR36][R2.64+0x28] ;  /* 0x0000282402547981 */ /* 0x000f64000c1e1100 */
[----:B-----5:R-:W-:-:S05]  /*3150*/  PRMT R10, R84, 0x8880, RZ ;  /* 0x00008880540a7816 */ /* 0x020fca00000000ff */
[----:B------:R-:W-:-:S07]  /*3160*/  IMAD R13, R10, R75, RZ ;  /* 0x0000004b0a0d7224 */ /* 0x000fce00078e02ff */
.L_x_80:
[----:B------:R-:W-:Y:S05]  /*3170*/  BSYNC B1 ;  /* 0x0000000000017941 */ /* 0x000fea0003800000 */
.L_x_79:
[----:B---3--:R-:W-:Y:S01]  /*3180*/  @!P5 IMAD R11, R44, R74, R13 ;  /* 0x0000004a2c0bd224 */ /* 0x008fe200078e020d */
[----:B------:R-:W-:Y:S04]  /*3190*/  BSSY B1, `(.L_x_81) ;  /* 0x0000006000017945 */ /* 0x000fe80003800000 */
[----:B------:R3:W-:Y:S01]  /*31a0*/  @!P5 STG.E.U8 desc[UR36][R4.64+0x28], R11 ;  /* 0x0000280b0400d986 */ /* 0x0007e2000c101124 */
[----:B------:R-:W-:Y:S05]  /*31b0*/  @P2 BRA `(.L_x_82) ;  /* 0x00000000000c2947 */ /* 0x000fea0003800000 */
[----:B------:R-:W5:Y:S02]  /*31c0*/  LDG.E.U8 R84, desc[UR36][R2.64+0x29] ;  /* 0x0000292402547981 */ /* 0x000f64000c1e1100 */
[----:B-----5:R-:W-:-:S05]  /*31d0*/  PRMT R10, R84, 0x8880, RZ ;  /* 0x00008880540a7816 */ /* 0x020fca00000000ff */
[----:B------:R-:W-:-:S07]  /*31e0*/  IMAD R13, R10, R75, RZ ;  /* 0x0000004b0a0d7224 */ /* 0x000fce00078e02ff */
.L_x_82:
[----:B------:R-:W-:Y:S05]  /*31f0*/  BSYNC B1 ;  /* 0x0000000000017941 */ /* 0x000fea0003800000 */
.L_x_81:
        /* <DEDUP_REMOVED lines=11> */
.L_x_84:
[----:B------:R-:W-:Y:S05]  /*32b0*/  BSYNC B1 ;  /* 0x0000000000017941 */ /* 0x000fea0003800000 */
.L_x_83:
[----:B---3--:R-:W-:Y:S01]  /*32c0*/  @!P4 IMAD R11, R46, R74, R13 ;  /* 0x0000004a2e0bc224 */ /* 0x008fe200078e020d */
[----:B------:R-:W-:Y:S04]  /*32d0*/  BSSY B1, `(.L_x_85) ;  /* 0x0000006000017945 */ /* 0x000fe80003800000 */
[----:B------:R3:W-:Y:S01]  /*32e0*/  @!P4 STG.E.U8 desc[UR36][R6.64+0x28], R11 ;  /* 0x0000280b0600c986 */ /* 0x0007e2000c101124 */
[----:B------:R-:W-:Y:S05]  /*32f0*/  @P3 BRA `(.L_x_86) ;  /* 0x00000000000c3947 */ /* 0x000fea0003800000 */
[----:B------:R-:W5:Y:S02]  /*3300*/  LDG.E.U8 R84, desc[UR36][R8.64+0x29] ;  /* 0x0000292408547981 */ /* 0x000f64000c1e1100 */
[----:B-----5:R-:W-:-:S05]  /*3310*/  PRMT R10, R84, 0x8880, RZ ;  /* 0x00008880540a7816 */ /* 0x020fca00000000ff */
[----:B------:R-:W-:-:S07]  /*3320*/  IMAD R13, R10, R75, RZ ;  /* 0x0000004b0a0d7224 */ /* 0x000fce00078e02ff */
.L_x_86:
[----:B------:R-:W-:Y:S05]  /*3330*/  BSYNC B1 ;  /* 0x0000000000017941 */ /* 0x000fea0003800000 */
.L_x_85:
[----:B------:R-:W-:Y:S01]  /*3340*/  @!P3 IMAD R47, R47, R74, R13 ;  /* 0x0000004a2f2fb224 */ /* 0x000fe200078e020d */
[----:B------:R-:W-:Y:S04]  /*3350*/  BSSY B1, `(.L_x_87) ;  /* 0x0000006000017945 */ /* 0x000fe80003800000 */
[----:B------:R0:W-:Y:S01]  /*3360*/  @!P3 STG.E.U8 desc[UR36][R6.64+0x29], R47 ;  /* 0x0000292f0600b986 */ /* 0x0001e2000c101124 */
[----:B------:R-:W-:Y:S05]  /*3370*/  @P5 BRA `(.L_x_88) ;  /* 0x00000000000c5947 */ /* 0x000fea0003800000 */
[----:B------:R-:W5:Y:S02]  /*3380*/  LDG.E.U8 R84, desc[UR36][R2.64+0x30] ;  /* 0x0000302402547981 */ /* 0x000f64000c1e1100 */
[----:B-----5:R-:W-:-:S05]  /*3390*/  PRMT R10, R84, 0x8880, RZ ;  /* 0x00008880540a7816 */ /* 0x020fca00000000ff */
[----:B------:R-:W-:-:S07]  /*33a0*/  IMAD R13, R10, R75, RZ ;  /* 0x0000004b0a0d7224 */ /* 0x000fce00078e02ff */
.L_x_88:
[----:B------:R-:W-:Y:S05]  /*33b0*/  BSYNC B1 ;  /* 0x0000000000017941 */ /* 0x000fea0003800000 */
.L_x_87:
[----:B---3--:R-:W-:Y:S01]  /*33c0*/  @!P5 IMAD R11, R48, R74, R13 ;  /* 0x0000004a300bd224 */ /* 0x008fe200078e020d */
[----:B------:R-:W-:Y:S04]  /*33d0*/  BSSY B1, `(.L_x_89) ;  /* 0x0000006000017945 */ /* 0x000fe80003800000 */
[----:B------:R3:W-:Y:S01]  /*33e0*/  @!P5 STG.E.U8 desc[UR36][R4.64+0x30], R11 ;  /* 0x0000300b0400d986 */ /* 0x0007e2000c101124 */
[----:B------:R-:W-:Y:S05]  /*33f0*/  @P2 BRA `(.L_x_90) ;  /* 0x00000000000c2947 */ /* 0x000fea0003800000 */
[----:B------:R-:W5:Y:S02]  /*3400*/  LDG.E.U8 R84, desc[UR36][R2.64+0x31] ;  /* 0x0000312402547981 */ /* 0x000f64000c1e1100 */
[----:B-----5:R-:W-:-:S05]  /*3410*/  PRMT R10, R84, 0x8880, RZ ;  /* 0x00008880540a7816 */ /* 0x020fca00000000ff */
[----:B------:R-:W-:-:S07]  /*3420*/  IMAD R13, R10, R75, RZ ;  /* 0x0000004b0a0d7224 */ /* 0x000fce00078e02ff */
.L_x_90:
[----:B------:R-:W-:Y:S05]  /*3430*/  BSYNC B1 ;  /* 0x0000000000017941 */ /* 0x000fea0003800000 */
.L_x_89:
        /* <DEDUP_REMOVED lines=11> */
.L_x_92:
[----:B------:R-:W-:Y:S05]  /*34f0*/  BSYNC B1 ;  /* 0x0000000000017941 */ /* 0x000fea0003800000 */
.L_x_91:
[----:B---3--:R-:W-:Y:S01]  /*3500*/  @!P4 IMAD R11, R50, R74, R13 ;  /* 0x0000004a320bc224 */ /* 0x008fe200078e020d */
[----:B------:R-:W-:Y:S04]  /*3510*/  BSSY B1, `(.L_x_93) ;  /* 0x0000006000017945 */ /* 0x000fe80003800000 */
[----:B------:R3:W-:Y:S01]  /*3520*/  @!P4 STG.E.U8 desc[UR36][R6.64+0x30], R11 ;  /* 0x0000300b0600c986 */ /* 0x0007e2000c101124 */
[----:B------:R-:W-:Y:S05]  /*3530*/  @P3 BRA `(.L_x_94) ;  /* 0x00000000000c3947 */ /* 0x000fea0003800000 */
[----:B------:R-:W5:Y:S02]  /*3540*/  LDG.E.U8 R84, desc[UR36][R8.64+0x31] ;  /* 0x0000312408547981 */ /* 0x000f64000c1e1100 */
[----:B-----5:R-:W-:-:S05]  /*3550*/  PRMT R10, R84, 0x8880, RZ ;  /* 0x00008880540a7816 */ /* 0x020fca00000000ff */
[----:B------:R-:W-:-:S07]  /*3560*/  IMAD R13, R10, R75, RZ ;  /* 0x0000004b0a0d7224 */ /* 0x000fce00078e02ff */
.L_x_94:
[----:B------:R-:W-:Y:S05]  /*3570*/  BSYNC B1 ;  /* 0x0000000000017941 */ /* 0x000fea0003800000 */
.L_x_93:
[----:B------:R-:W-:Y:S01]  /*3580*/  @!P3 IMAD R51, R51, R74, R13 ;  /* 0x0000004a3333b224 */ /* 0x000fe200078e020d */
[----:B------:R-:W-:Y:S04]  /*3590*/  BSSY B1, `(.L_x_95) ;  /* 0x0000006000017945 */ /* 0x000fe80003800000 */
[----:B------:R0:W-:Y:S01]  /*35a0*/  @!P3 STG.E.U8 desc[UR36][R6.64+0x31], R51 ;  /* 0x000031330600b986 */ /* 0x0001e2000c101124 */
[----:B------:R-:W-:Y:S05]  /*35b0*/  @P5 BRA `(.L_x_96) ;  /* 0x00000000000c5947 */ /* 0x000fea0003800000 */
[----:B------:R-:W5:Y:S02]  /*35c0*/  LDG.E.U8 R84, desc[UR36][R2.64+0x38] ;  /* 0x0000382402547981 */ /* 0x000f64000c1e1100 */
[----:B-----5:R-:W-:-:S05]  /*35d0*/  PRMT R10, R84, 0x8880, RZ ;  /* 0x00008880540a7816 */ /* 0x020fca00000000ff */
[----:B------:R-:W-:-:S07]  /*35e0*/  IMAD R13, R10, R75, RZ ;  /* 0x0000004b0a0d7224 */ /* 0x000fce00078e02ff */
.L_x_96:
[----:B------:R-:W-:Y:S05]  /*35f0*/  BSYNC B1 ;  /* 0x0000000000017941 */ /* 0x000fea0003800000 */
.L_x_95:
[----:B---3--:R-:W-:Y:S01]  /*3600*/  @!P5 IMAD R11, R52, R74, R13 ;  /* 0x0000004a340bd224 */ /* 0x008fe200078e020d */
[----:B------:R-:W-:Y:S04]  /*3610*/  BSSY B1, `(.L_x_97) ;  /* 0x0000006000017945 */ /* 0x000fe80003800000 */
[----:B------:R3:W-:Y:S01]  /*3620*/  @!P5 STG.E.U8 desc[UR36][R4.64+0x38], R11 ;  /* 0x0000380b0400d986 */ /* 0x0007e2000c101124 */
[----:B------:R-:W-:Y:S05]  /*3630*/  @P2 BRA `(.L_x_98) ;  /* 0x00000000000c2947 */ /* 0x000fea0003800000 */
[----:B------:R-:W5:Y:S02]  /*3640*/  LDG.E.U8 R84, desc[UR36][R2.64+0x39] ;  /* 0x0000392402547981 */ /* 0x000f64000c1e1100 */
[----:B-----5:R-:W-:-:S05]  /*3650*/  PRMT R10, R84, 0x8880, RZ ;  /* 0x00008880540a7816 */ /* 0x020fca00000000ff */
[----:B------:R-:W-:-:S07]  /*3660*/  IMAD R13, R10, R75, RZ ;  /* 0x0000004b0a0d7224 */ /* 0x000fce00078e02ff */
.L_x_98:
[----:B------:R-:W-:Y:S05]  /*3670*/  BSYNC B1 ;  /* 0x0000000000017941 */ /* 0x000fea0003800000 */
.L_x_97:
        /* <DEDUP_REMOVED lines=11> */
.L_x_100:
[----:B------:R-:W-:Y:S05]  /*3730*/  BSYNC B1 ;  /* 0x0000000000017941 */ /* 0x000fea0003800000 */
.L_x_99:
[----:B---3--:R-:W-:Y:S01]  /*3740*/  @!P4 IMAD R11, R54, R74, R13 ;  /* 0x0000004a360bc224 */ /* 0x008fe200078e020d */
[----:B------:R-:W-:Y:S04]  /*3750*/  BSSY B1, `(.L_x_101) ;  /* 0x0000006000017945 */ /* 0x000fe80003800000 */
[----:B------:R3:W-:Y:S01]  /*3760*/  @!P4 STG.E.U8 desc[UR36][R6.64+0x38], R11 ;  /* 0x0000380b0600c986 */ /* 0x0007e2000c101124 */
[----:B------:R-:W-:Y:S05]  /*3770*/  @P3 BRA `(.L_x_102) ;  /* 0x00000000000c3947 */ /* 0x000fea0003800000 */
[----:B------:R-:W5:Y:S02]  /*3780*/  LDG.E.U8 R84, desc[UR36][R8.64+0x39] ;  /* 0x0000392408547981 */ /* 0x000f64000c1e1100 */
[----:B-----5:R-:W-:-:S05]  /*3790*/  PRMT R10, R84, 0x8880, RZ ;  /* 0x00008880540a7816 */ /* 0x020fca00000000ff */
[----:B------:R-:W-:-:S07]  /*37a0*/  IMAD R13, R10, R75, RZ ;  /* 0x0000004b0a0d7224 */ /* 0x000fce00078e02ff */
.L_x_102:
[----:B------:R-:W-:Y:S05]  /*37b0*/  BSYNC B1 ;  /* 0x0000000000017941 */ /* 0x000fea0003800000 */
.L_x_101:
[----:B------:R-:W-:Y:S01]  /*37c0*/  @!P3 IMAD R55, R55, R74, R13 ;  /* 0x0000004a3737b224 */ /* 0x000fe200078e020d */
[----:B------:R-:W-:Y:S04]  /*37d0*/  BSSY B1, `(.L_x_103) ;  /* 0x0000006000017945 */ /* 0x000fe80003800000 */
[----:B------:R0:W-:Y:S01]  /*37e0*/  @!P3 STG.E.U8 desc[UR36][R6.64+0x39], R55 ;  /* 0x000039370600b986 */ /* 0x0001e2000c101124 */
[----:B------:R-:W-:Y:S05]  /*37f0*/  @P5 BRA `(.L_x_104) ;  /* 0x00000000000c5947 */ /* 0x000fea0003800000 */
[----:B------:R-:W5:Y:S02]  /*3800*/  LDG.E.U8 R84, desc[UR36][R2.64+0x40] ;  /* 0x0000402402547981 */ /* 0x000f64000c1e1100 */
[----:B-----5:R-:W-:-:S05]  /*3810*/  PRMT R10, R84, 0x8880, RZ ;  /* 0x00008880540a7816 */ /* 0x020fca00000000ff */
[----:B------:R-:W-:-:S07]  /*3820*/  IMAD R13, R10, R75, RZ ;  /* 0x0000004b0a0d7224 */ /* 0x000fce00078e02ff */
.L_x_104:
[----:B------:R-:W-:Y:S05]  /*3830*/  BSYNC B1 ;  /* 0x0000000000017941 */ /* 0x000fea0003800000 */
.L_x_103:
[----:B---3--:R-:W-:Y:S01]  /*3840*/  @!P5 IMAD R11, R56, R74, R13 ;  /* 0x0000004a380bd224 */ /* 0x008fe200078e020d */
[----:B------:R-:W-:Y:S04]  /*3850*/  BSSY B1, `(.L_x_105) ;  /* 0x0000006000017945 */ /* 0x000fe80003800000 */
[----:B------:R3:W-:Y:S01]  /*3860*/  @!P5 STG.E.U8 desc[UR36][R4.64+0x40], R11 ;  /* 0x0000400b0400d986 */ /* 0x0007e2000c101124 */
[----:B------:R-:W-:Y:S05]  /*3870*/  @P2 BRA `(.L_x_106) ;  /* 0x00000000000c2947 */ /* 0x000fea0003800000 */
[----:B------:R-:W5:Y:S02]  /*3880*/  LDG.E.U8 R84, desc[UR36][R2.64+0x41] ;  /* 0x0000412402547981 */ /* 0x000f64000c1e1100 */
[----:B-----5:R-:W-:-:S05]  /*3890*/  PRMT R10, R84, 0x8880, RZ ;  /* 0x00008880540a7816 */ /* 0x020fca00000000ff */
[----:B------:R-:W-:-:S07]  /*38a0*/  IMAD R13, R10, R75, RZ ;  /* 0x0000004b0a0d7224 */ /* 0x000fce00078e02ff */
.L_x_106:
[----:B------:R-:W-:Y:S05]  /*38b0*/  BSYNC B1 ;  /* 0x0000000000017941 */ /* 0x000fea0003800000 */
.L_x_105:
        /* <DEDUP_REMOVED lines=11> */
.L_x_108:
[----:B------:R-:W-:Y:S05]  /*3970*/  BSYNC B1 ;  /* 0x0000000000017941 */ /* 0x000fea0003800000 */
.L_x_107:
[----:B---3--:R-:W-:Y:S01]  /*3980*/  @!P4 IMAD R11, R58, R74, R13 ;  /* 0x0000004a3a0bc224 */ /* 0x008fe200078e020d */
[----:B------:R-:W-:Y:S04]  /*3990*/  BSSY B1, `(.L_x_109) ;  /* 0x0000006000017945 */ /* 0x000fe80003800000 */
[----:B------:R3:W-:Y:S01]  /*39a0*/  @!P4 STG.E.U8 desc[UR36][R6.64+0x40], R11 ;  /* 0x0000400b0600c986 */ /* 0x0007e2000c101124 */
[----:B------:R-:W-:Y:S05]  /*39b0*/  @P3 BRA `(.L_x_110) ;  /* 0x00000000000c3947 */ /* 0x000fea0003800000 */
[----:B------:R-:W5:Y:S02]  /*39c0*/  LDG.E.U8 R84, desc[UR36][R8.64+0x41] ;  /* 0x0000412408547981 */ /* 0x000f64000c1e1100 */
[----:B-----5:R-:W-:-:S05]  /*39d0*/  PRMT R10, R84, 0x8880, RZ ;  /* 0x00008880540a7816 */ /* 0x020fca00000000ff */
[----:B------:R-:W-:-:S07]  /*39e0*/  IMAD R13, R10, R75, RZ ;  /* 0x0000004b0a0d7224 */ /* 0x000fce00078e02ff */
.L_x_110:
[----:B------:R-:W-:Y:S05]  /*39f0*/  BSYNC B1 ;  /* 0x0000000000017941 */ /* 0x000fea0003800000 */
.L_x_109:
[----:B------:R-:W-:Y:S01]  /*3a00*/  @!P3 IMAD R59, R59, R74, R13 ;  /* 0x0000004a3b3bb224 */ /* 0x000fe200078e020d */
[----:B------:R-:W-:Y:S04]  /*3a10*/  BSSY B1, `(.L_x_111) ;  /* 0x0000006000017945 */ /* 0x000fe80003800000 */
[----:B------:R0:W-:Y:S01]  /*3a20*/  @!P3 STG.E.U8 desc[UR36][R6.64+0x41], R59 ;  /* 0x0000413b0600b986 */ /* 0x0001e2000c101124 */
[----:B------:R-:W-:Y:S05]  /*3a30*/  @P5 BRA `(.L_x_112) ;  /* 0x00000000000c5947 */ /* 0x000fea0003800000 */
[----:B------:R-:W5:Y:S02]  /*3a40*/  LDG.E.U8 R84, desc[UR36][R2.64+0x48] ;  /* 0x0000482402547981 */ /* 0x000f64000c1e1100 */
[----:B-----5:R-:W-:-:S05]  /*3a50*/  PRMT R10, R84, 0x8880, RZ ;  /* 0x00008880540a7816 */ /* 0x020fca00000000ff */
[----:B------:R-:W-:-:S07]  /*3a60*/  IMAD R13, R10, R75, RZ ;  /* 0x0000004b0a0d7224 */ /* 0x000fce00078e02ff */
.L_x_112:
[----:B------:R-:W-:Y:S05]  /*3a70*/  BSYNC B1 ;  /* 0x0000000000017941 */ /* 0x000fea0003800000 */
.L_x_111:
[----:B---3--:R-:W-:Y:S01]  /*3a80*/  @!P5 IMAD R11, R60, R74, R13 ;  /* 0x0000004a3c0bd224 */ /* 0x008fe200078e020d */
[----:B------:R-:W-:Y:S04]  /*3a90*/  BSSY B1, `(.L_x_113) ;  /* 0x0000006000017945 */ /* 0x000fe80003800000 */
[----:B------:R3:W-:Y:S01]  /*3aa0*/  @!P5 STG.E.U8 desc[UR36][R4.64+0x48], R11 ;  /* 0x0000480b0400d986 */ /* 0x0007e2000c101124 */
[----:B------:R-:W-:Y:S05]  /*3ab0*/  @P2 BRA `(.L_x_114) ;  /* 0x00000000000c2947 */ /* 0x000fea0003800000 */
[----:B------:R-:W5:Y:S02]  /*3ac0*/  LDG.E.U8 R84, desc[UR36][R2.64+0x49] ;  /* 0x0000492402547981 */ /* 0x000f64000c1e1100 */
[----:B-----5:R-:W-:-:S05]  /*3ad0*/  PRMT R10, R84, 0x8880, RZ ;  /* 0x00008880540a7816 */ /* 0x020fca00000000ff */
[----:B------:R-:W-:-:S07]  /*3ae0*/  IMAD R13, R10, R75, RZ ;  /* 0x0000004b0a0d7224 */ /* 0x000fce00078e02ff */
.L_x_114:
[----:B------:R-:W-:Y:S05]  /*3af0*/  BSYNC B1 ;  /* 0x0000000000017941 */ /* 0x000fea0003800000 */
.L_x_113:
        /* <DEDUP_REMOVED lines=11> */
.L_x_116:
[----:B------:R-:W-:Y:S05]  /*3bb0*/  BSYNC B1 ;  /* 0x0000000000017941 */ /* 0x000fea0003800000 */
.L_x_115:
[----:B---3--:R-:W-:Y:S01]  /*3bc0*/  @!P4 IMAD R11, R62, R74, R13 ;  /* 0x0000004a3e0bc224 */ /* 0x008fe200078e020d */
[----:B------:R-:W-:Y:S04]  /*3bd0*/  BSSY B1, `(.L_x_117) ;  /* 0x0000006000017945 */ /* 0x000fe80003800000 */
[----:B------:R3:W-:Y:S01]  /*3be0*/  @!P4 STG.E.U8 desc[UR36][R6.64+0x48], R11 ;  /* 0x0000480b0600c986 */ /* 0x0007e2000c101124 */
[----:B------:R-:W-:Y:S05]  /*3bf0*/  @P3 BRA `(.L_x_118) ;  /* 0x00000000000c3947 */ /* 0x000fea0003800000 */
[----:B------:R-:W5:Y:S02]  /*3c00*/  LDG.E.U8 R84, desc[UR36][R8.64+0x49] ;  /* 0x0000492408547981 */ /* 0x000f64000c1e1100 */
[----:B-----5:R-:W-:-:S05]  /*3c10*/  PRMT R10, R84, 0x8880, RZ ;  /* 0x00008880540a7816 */ /* 0x020fca00000000ff */
[----:B------:R-:W-:-:S07]  /*3c20*/  IMAD R13, R10, R75, RZ ;  /* 0x0000004b0a0d7224 */ /* 0x000fce00078e02ff */
.L_x_118:
[----:B------:R-:W-:Y:S05]  /*3c30*/  BSYNC B1 ;  /* 0x0000000000017941 */ /* 0x000fea0003800000 */
.L_x_117:
[----:B------:R-:W-:Y:S01]  /*3c40*/  @!P3 IMAD R63, R63, R74, R13 ;  /* 0x0000004a3f3fb224 */ /* 0x000fe200078e020d */
[----:B------:R-:W-:Y:S04]  /*3c50*/  BSSY B1, `(.L_x_119) ;  /* 0x0000006000017945 */ /* 0x000fe80003800000 */
[----:B------:R0:W-:Y:S01]  /*3c60*/  @!P3 STG.E.U8 desc[UR36][R6.64+0x49], R63 ;  /* 0x0000493f0600b986 */ /* 0x0001e2000c101124 */
[----:B------:R-:W-:Y:S05]  /*3c70*/  @P5 BRA `(.L_x_120) ;  /* 0x00000000000c5947 */ /* 0x000fea0003800000 */
[----:B------:R-:W5:Y:S02]  /*3c80*/  LDG.E.U8 R84, desc[UR36][R2.64+0x50] ;  /* 0x0000502402547981 */ /* 0x000f64000c1e1100 */
[----:B-----5:R-:W-:-:S05]  /*3c90*/  PRMT R10, R84, 0x8880, RZ ;  /* 0x00008880540a7816 */ /* 0x020fca00000000ff */
[----:B------:R-:W-:-:S07]  /*3ca0*/  IMAD R13, R10, R75, RZ ;  /* 0x0000004b0a0d7224 */ /* 0x000fce00078e02ff */
.L_x_120:
[----:B------:R-:W-:Y:S05]  /*3cb0*/  BSYNC B1 ;  /* 0x0000000000017941 */ /* 0x000fea0003800000 */
.L_x_119:
[----:B---3--:R-:W-:Y:S01]  /*3cc0*/  @!P5 IMAD R11, R64, R74, R13 ;  /* 0x0000004a400bd224 */ /* 0x008fe200078e020d */
[----:B------:R-:W-:Y:S04]  /*3cd0*/  BSSY B1, `(.L_x_121) ;  /* 0x0000006000017945 */ /* 0x000fe80003800000 */
[----:B------:R3:W-:Y:S01]  /*3ce0*/  @!P5 STG.E.U8 desc[UR36][R4.64+0x50], R11 ;  /* 0x0000500b0400d986 */ /* 0x0007e2000c101124 */
[----:B------:R-:W-:Y:S05]  /*3cf0*/  @P2 BRA `(.L_x_122) ;  /* 0x00000000000c2947 */ /* 0x000fea0003800000 */
[----:B------:R-:W5:Y:S02]  /*3d00*/  LDG.E.U8 R84, desc[UR36][R2.64+0x51] ;  /* 0x0000512402547981 */ /* 0x000f64000c1e1100 */
[----:B-----5:R-:W-:-:S05]  /*3d10*/  PRMT R10, R84, 0x8880, RZ ;  /* 0x00008880540a7816 */ /* 0x020fca00000000ff */
[----:B------:R-:W-:-:S07]  /*3d20*/  IMAD R13, R10, R75, RZ ;  /* 0x0000004b0a0d7224 */ /* 0x000fce00078e02ff */
.L_x_122:
[----:B------:R-:W-:Y:S05]  /*3d30*/  BSYNC B1 ;  /* 0x0000000000017941 */ /* 0x000fea0003800000 */
.L_x_121:
[C---:B------:R-:W-:Y:S01]  /*3d40*/  ISETP.LT.OR P4, PT, R0.reuse, 0x51, !P0 ;  /* 0x000000510000780c */ /* 0x040fe20004781670 */
[----:B------:R-:W-:Y:S01]  /*3d50*/  @!P2 IMAD R65, R65, R74, R13 ;  /* 0x0000004a4141a224 */ /* 0x000fe200078e020d */
[----:B------:R-:W-:Y:S01]  /*3d60*/  BSSY B1, `(.L_x_123) ;  /* 0x000000a000017945 */ /* 0x000fe20003800000 */
[C---:B------:R-:W-:Y:S02]  /*3d70*/  ISETP.LT.OR P3, PT, R0.reuse, 0x52, !P0 ;  /* 0x000000520000780c */ /* 0x040fe40004761670 */
[C---:B------:R-:W-:Y:S01]  /*3d80*/  ISETP.LT.OR P5, PT, R0.reuse, 0x59, !P0 ;  /* 0x000000590000780c */ /* 0x040fe200047a1670 */
[----:B------:R0:W-:Y:S01]  /*3d90*/  @!P2 STG.E.U8 desc[UR36][R4.64+0x51], R65 ;  /* 0x000051410400a986 */ /* 0x0001e2000c101124 */
[C---:B------:R-:W-:Y:S02]  /*3da0*/  ISETP.LT.OR P2, PT, R0.reuse, 0x59, !P1 ;  /* 0x000000590000780c */ /* 0x040fe40004f41670 */
[----:B------:R-:W-:-:S04]  /*3db0*/  ISETP.LT.OR P1, PT, R0, 0x5a, !P1 ;  /* 0x0000005a0000780c */ /* 0x000fc80004f21670 */
[----:B------:R-:W-:Y:S09]  /*3dc0*/  @P4 BRA `(.L_x_124) ;  /* 0x00000000000c4947 */ /* 0x000ff20003800000 */
[----:B------:R-:W5:Y:S02]  /*3dd0*/  LDG.E.U8 R84, desc[UR36][R8.64+0x50] ;  /* 0x0000502408547981 */ /* 0x000f64000c1e1100 */
[----:B-----5:R-:W-:-:S05]  /*3de0*/  PRMT R10, R84, 0x8880, RZ ;  /* 0x00008880540a7816 */ /* 0x020fca00000000ff */
[----:B------:R-:W-:-:S07]  /*3df0*/  IMAD R13, R10, R75, RZ ;  /* 0x0000004b0a0d7224 */ /* 0x000fce00078e02ff */
.L_x_124:
[----:B------:R-:W-:Y:S05]  /*3e00*/  BSYNC B1 ;  /* 0x0000000000017941 */ /* 0x000fea0003800000 */
.L_x_123:
[----:B---3--:R-:W-:Y:S01]  /*3e10*/  @!P4 IMAD R11, R66, R74, R13 ;  /* 0x0000004a420bc224 */ /* 0x008fe200078e020d */
[----:B------:R-:W-:Y:S04]  /*3e20*/  BSSY B1, `(.L_x_125) ;  /* 0x0000006000017945 */ /* 0x000fe80003800000 */
[----:B------:R3:W-:Y:S01]  /*3e30*/  @!P4 STG.E.U8 desc[UR36][R6.64+0x50], R11 ;  /* 0x0000500b0600c986 */ /* 0x0007e2000c101124 */
[----:B------:R-:W-:Y:S05]  /*3e40*/  @P3 BRA `(.L_x_126) ;  /* 0x00000000000c3947 */ /* 0x000fea0003800000 */
[----:B------:R-:W5:Y:S02]  /*3e50*/  LDG.E.U8 R84, desc[UR36][R8.64+0x51] ;  /* 0x0000512408547981 */ /* 0x000f64000c1e1100 */
[----:B-----5:R-:W-:-:S05]  /*3e60*/  PRMT R10, R84, 0x8880, RZ ;  /* 0x00008880540a7816 */ /* 0x020fca00000000ff */
[----:B------:R-:W-:-:S07]  /*3e70*/  IMAD R13, R10, R75, RZ ;  /* 0x0000004b0a0d7224 */ /* 0x000fce00078e02ff */
.L_x_126:
[----:B------:R-:W-:Y:S05]  /*3e80*/  BSYNC B1 ;  /* 0x0000000000017941 */ /* 0x000fea0003800000 */
.L_x_125:
[----:B------:R-:W-:Y:S01]  /*3e90*/  @!P3 IMAD R67, R67, R74, R13 ;  /* 0x0000004a4343b224 */ /* 0x000fe200078e020d */
[----:B------:R-:W-:Y:S04]  /*3ea0*/  BSSY B1, `(.L_x_127) ;  /* 0x0000006000017945 */ /* 0x000fe80003800000 */
[----:B------:R0:W-:Y:S01]  /*3eb0*/  @!P3 STG.E.U8 desc[UR36][R6.64+0x51], R67 ;  /* 0x000051430600b986 */ /* 0x0001e2000c101124 */
[----:B------:R-:W-:Y:S05]  /*3ec0*/  @P2 BRA `(.L_x_128) ;  /* 0x00000000000c2947 */ /* 0x000fea0003800000 */
[----:B------:R-:W5:Y:S02]  /*3ed0*/  LDG.E.U8 R84, desc[UR36][R2.64+0x58] ;  /* 0x0000582402547981 */ /* 0x000f64000c1e1100 */
[----:B-----5:R-:W-:-:S05]  /*3ee0*/  PRMT R10, R84, 0x8880, RZ ;  /* 0x00008880540a7816 */ /* 0x020fca00000000ff */
[----:B------:R-:W-:-:S07]  /*3ef0*/  IMAD R13, R10, R75, RZ ;  /* 0x0000004b0a0d7224 */ /* 0x000fce00078e02ff */
.L_x_128:
[----:B------:R-:W-:Y:S05]  /*3f00*/  BSYNC B1 ;  /* 0x0000000000017941 */ /* 0x000fea0003800000 */
.L_x_127:
[----:B---3--:R-:W-:Y:S01]  /*3f10*/  @!P2 IMAD R11, R68, R74, R13 ;  /* 0x0000004a440ba224 */ /* 0x008fe200078e020d */
[----:B------:R-:W-:Y:S04]  /*3f20*/  BSSY B1, `(.L_x_129) ;  /* 0x0000006000017945 */ /* 0x000fe80003800000 */
[----:B------:R3:W-:Y:S01]  /*3f30*/  @!P2 STG.E.U8 desc[UR36][R4.64+0x58], R11 ;  /* 0x0000580b0400a986 */ /* 0x0007e2000c101124 */
[----:B------:R-:W-:Y:S05]  /*3f40*/  @P1 BRA `(.L_x_130) ;  /* 0x00000000000c1947 */ /* 0x000fea0003800000 */
[----:B------:R-:W5:Y:S02]  /*3f50*/  LDG.E.U8 R84, desc[UR36][R2.64+0x59] ;  /* 0x0000592402547981 */ /* 0x000f64000c1e1100 */
[----:B-----5:R-:W-:-:S05]  /*3f60*/  PRMT R10, R84, 0x8880, RZ ;  /* 0x00008880540a7816 */ /* 0x020fca00000000ff */
[----:B------:R-:W-:-:S07]  /*3f70*/  IMAD R13, R10, R75, RZ ;  /* 0x0000004b0a0d7224 */ /* 0x000fce00078e02ff */
.L_x_130:
[----:B------:R-:W-:Y:S05]  /*3f80*/  BSYNC B1 ;  /* 0x0000000000017941 */ /* 0x000fea0003800000 */
.L_x_129:
[----:B------:R-:W-:Y:S01]  /*3f90*/  @!P1 IMAD R69, R69, R74, R13 ;  /* 0x0000004a45459224 */ /* 0x000fe200078e020d */
[----:B------:R-:W-:Y:S04]  /*3fa0*/  BSSY B1, `(.L_x_131) ;  /* 0x0000006000017945 */ /* 0x000fe80003800000 */
[----:B------:R0:W-:Y:S01]  /*3fb0*/  @!P1 STG.E.U8 desc[UR36][R4.64+0x59], R69 ;  /* 0x0000594504009986 */ /* 0x0001e2000c101124 */
[----:B------:R-:W-:Y:S05]  /*3fc0*/  @P5 BRA `(.L_x_132) ;  /* 0x00000000000c5947 */ /* 0x000fea0003800000 */
[----:B------:R-:W0:Y:S02]  /*3fd0*/  LDG.E.U8 R84, desc[UR36][R8.64+0x58] ;  /* 0x0000582408547981 */ /* 0x000e24000c1e1100 */
[----:B0-----:R-:W-:-:S05]  /*3fe0*/  PRMT R2, R84, 0x8880, RZ ;  /* 0x0000888054027816 */ /* 0x001fca00000000ff */
[----:B------:R-:W-:-:S07]  /*3ff0*/  IMAD R13, R2, R75, RZ ;  /* 0x0000004b020d7224 */ /* 0x000fce00078e02ff */
.L_x_132:
[----:B------:R-:W-:Y:S05]  /*4000*/  BSYNC B1 ;  /* 0x0000000000017941 */ /* 0x000fea0003800000 */
.L_x_131:
[----:B0-----:R-:W-:Y:S01]  /*4010*/  @!P5 IMAD R3, R70, R74, R13 ;  /* 0x0000004a4603d224 */ /* 0x001fe200078e020d */
[----:B------:R-:W-:Y:S01]  /*4020*/  ISETP.LT.OR P0, PT, R0, 0x5a, !P0 ;  /* 0x0000005a0000780c */ /* 0x000fe20004701670 */
[----:B------:R-:W-:Y:S03]  /*4030*/  BSSY B1, `(.L_x_133) ;  /* 0x0000006000017945 */ /* 0x000fe60003800000 */
[----:B------:R0:W-:Y:S09]  /*4040*/  @!P5 STG.E.U8 desc[UR36][R6.64+0x58], R3 ;  /* 0x000058030600d986 */ /* 0x0001f2000c101124 */
[----:B------:R-:W-:Y:S05]  /*4050*/  @P0 BRA `(.L_x_134) ;  /* 0x00000000000c0947 */ /* 0x000fea0003800000 */
[----:B------:R-:W5:Y:S02]  /*4060*/  LDG.E.U8 R84, desc[UR36][R8.64+0x59] ;  /* 0x0000592408547981 */ /* 0x000f64000c1e1100 */
[----:B-----5:R-:W-:-:S05]  /*4070*/  PRMT R0, R84, 0x8880, RZ ;  /* 0x0000888054007816 */ /* 0x020fca00000000ff */
[----:B------:R-:W-:-:S07]  /*4080*/  IMAD R13, R0, R75, RZ ;  /* 0x0000004b000d7224 */ /* 0x000fce00078e02ff */
.L_x_134:
[----:B------:R-:W-:Y:S05]  /*4090*/  BSYNC B1 ;  /* 0x0000000000017941 */ /* 0x000fea0003800000 */
.L_x_133:
[----:B------:R-:W-:Y:S01]  /*40a0*/  IMAD R13, R71, R74, R13 ;  /* 0x0000004a470d7224 */ /* 0x000fe200078e020d */
[----:B------:R-:W-:Y:S06]  /*40b0*/  @P0 BRA `(.L_x_135) ;  /* 0x0000000800500947 */ /* 0x000fec0003800000 */
[----:B------:R0:W-:Y:S01]  /*40c0*/  STG.E.U8 desc[UR36][R6.64+0x59], R13 ;  /* 0x0000590d06007986 */ /* 0x0001e2000c101124 */
[----:B------:R-:W-:Y:S05]  /*40d0*/  BRA `(.L_x_135) ;  /* 0x0000000800487947 */ /* 0x000fea0003800000 */
.L_x_38:
[C---:B------:R-:W-:Y:S02]  /*40e0*/  ISETP.GE.AND P1, PT, R88.reuse, 0x1, PT ;  /* 0x000000015800780c */ /* 0x040fe40003f26270 */
[----:B------:R-:W-:Y:S02]  /*40f0*/  ISETP.GE.AND P0, PT, R88, 0x9, PT ;  /* 0x000000095800780c */ /* 0x000fe40003f06270 */
[C---:B------:R-:W-:Y:S02]  /*4100*/  ISETP.LT.OR P4, PT, R0.reuse, 0x1, !P1 ;  /* 0x000000010000780c */ /* 0x040fe40004f81670 */
[C---:B------:R-:W-:Y:S02]  /*4110*/  ISETP.LT.OR P3, PT, R0.reuse, 0x2, !P1 ;  /* 0x000000020000780c */ /* 0x040fe40004f61670 */
[C---:B------:R-:W-:Y:S02]  /*4120*/  ISETP.LT.OR P2, PT, R0.reuse, 0x1, !P0 ;  /* 0x000000010000780c */ /* 0x040fe40004741670 */
[----:B------:R-:W-:-:S07]  /*4130*/  ISETP.LT.OR P5, PT, R0, 0x2, !P0 ;  /* 0x000000020000780c */ /* 0x000fce00047a1670 */
[-C--:B------:R-:W-:Y:S02]  /*4140*/  @!P4 IMAD R3, R24, R74.reuse, RZ ;  /* 0x0000004a1803c224 */ /* 0x080fe400078e02ff */
[-C--:B------:R-:W-:Y:S02]  /*4150*/  @!P3 IMAD R25, R25, R74.reuse, RZ ;  /* 0x0000004a1919b224 */ /* 0x080fe400078e02ff */
[-C--:B------:R-:W-:Y:S01]  /*4160*/  @!P2 IMAD R9, R26, R74.reuse, RZ ;  /* 0x0000004a1a09a224 */ /* 0x080fe200078e02ff */
[----:B------:R0:W-:Y:S01]  /*4170*/  @!P4 STG.E.U8 desc[UR36][R4.64], R3 ;  /* 0x000000030400c986 */ /* 0x0001e2000c101124 */
[C---:B------:R-:W-:Y:S01]  /*4180*/  ISETP.LT.OR P4, PT, R0.reuse, 0x9, !P1 ;  /* 0x000000090000780c */ /* 0x040fe20004f81670 */
[----:B------:R-:W-:Y:S02]  /*4190*/  @!P5 IMAD R27, R27, R74, RZ ;  /* 0x0000004a1b1bd224 */ /* 0x000fe400078e02ff */
[----:B------:R-:W-:Y:S01]  /*41a0*/  @!P3 STG.E.U8 desc[UR36][R4.64+0x1], R25 ;  /* 0x000001190400b986 */ /* 0x000fe2000c101124 */
[----:B------:R-:W-:-:S03]  /*41b0*/  ISETP.LT.OR P3, PT, R0, 0xa, !P1 ;  /* 0x0000000a0000780c */ /* 0x000fc60004f61670 */
[----:B------:R1:W-:Y:S01]  /*41c0*/  @!P2 STG.E.U8 desc[UR36][R6.64], R9 ;  /* 0x000000090600a986 */ /* 0x0003e2000c101124 */
[----:B------:R-:W-:-:S03]  /*41d0*/  ISETP.LT.OR P2, PT, R0, 0x9, !P0 ;  /* 0x000000090000780c */ /* 0x000fc60004741670 */
[----:B------:R-:W-:Y:S01]  /*41e0*/  @!P5 STG.E.U8 desc[UR36][R6.64+0x1], R27 ;  /* 0x0000011b0600d986 */ /* 0x000fe2000c101124 */
[----:B------:R-:W-:Y:S01]  /*41f0*/  ISETP.LT.OR P5, PT, R0, 0xa, !P0 ;  /* 0x0000000a0000780c */ /* 0x000fe200047a1670 */
[----:B------:R-:W-:-:S04]  /*4200*/  @!P4 IMAD R11, R28, R74, RZ ;  /* 0x0000004a1c0bc224 */ /* 0x000fc800078e02ff */
[-C--:B------:R-:W-:Y:S01]  /*4210*/  @!P3 IMAD R29, R29, R74.reuse, RZ ;  /* 0x0000004a1d1db224 */ /* 0x080fe200078e02ff */
[----:B------:R-:W-:Y:S01]  /*4220*/  @!P4 STG.E.U8 desc[UR36][R4.64+0x8], R11 ;  /* 0x0000080b0400c986 */ /* 0x000fe2000c101124 */
[----:B------:R-:W-:Y:S02]  /*4230*/  ISETP.LT.OR P4, PT, R0, 0x11, !P1 ;  /* 0x000000110000780c */ /* 0x000fe40004f81670 */
[-C--:B0-----:R-:W-:Y:S01]  /*4240*/  @!P2 IMAD R3, R30, R74.reuse, RZ ;  /* 0x0000004a1e03a224 */ /* 0x081fe200078e02ff */
[----:B------:R-:W-:Y:S01]  /*4250*/  @!P3 STG.E.U8 desc[UR36][R4.64+0x9], R29 ;  /* 0x0000091d0400b986 */ /* 0x000fe2000c101124 */
[C---:B------:R-:W-:Y:S02]  /*4260*/  ISETP.LT.OR P3, PT, R0.reuse, 0x12, !P1 ;  /* 0x000000120000780c */ /* 0x040fe40004f61670 */
[----:B------:R-:W-:Y:S01]  /*4270*/  @!P5 IMAD R31, R31, R74, RZ ;  /* 0x0000004a1f1fd224 */ /* 0x000fe200078e02ff */
[----:B------:R0:W-:Y:S01]  /*4280*/  @!P2 STG.E.U8 desc[UR36][R6.64+0x8], R3 ;  /* 0x000008030600a986 */ /* 0x0001e2000c101124 */
[----:B------:R-:W-:-:S03]  /*4290*/  ISETP.LT.OR P2, PT, R0, 0x11, !P0 ;  /* 0x000000110000780c */ /* 0x000fc60004741670 */
[----:B------:R-:W-:Y:S01]  /*42a0*/  @!P5 STG.E.U8 desc[UR36][R6.64+0x9], R31 ;  /* 0x0000091f0600d986 */ /* 0x000fe2000c101124 */
[----:B------:R-:W-:Y:S01]  /*42b0*/  ISETP.LT.OR P5, PT, R0, 0x12, !P0 ;  /* 0x000000120000780c */ /* 0x000fe200047a1670 */
[----:B-1----:R-:W-:-:S04]  /*42c0*/  @!P4 IMAD R9, R32, R74, RZ ;  /* 0x0000004a2009c224 */ /* 0x002fc800078e02ff */
        /* <DEDUP_REMOVED lines=61> */
[----:B------:R1:W-:Y:S01]  /*46a0*/  @!P4 STG.E.U8 desc[UR36][R4.64+0x38], R11 ;  /* 0x0000380b0400c986 */ /* 0x0003e2000c101124 */
        /* <DEDUP_REMOVED lines=13> */
[-C--:B-1----:R-:W-:Y:S01]  /*4780*/  @!P2 IMAD R11, R58, R74.reuse, RZ ;  /* 0x0000004a3a0ba224 */ /* 0x082fe200078e02ff */
[----:B------:R-:W-:Y:S01]  /*4790*/  @!P3 STG.E.U8 desc[UR36][R4.64+0x41], R57 ;  /* 0x000041390400b986 */ /* 0x000fe2000c101124 */
[C---:B------:R-:W-:Y:S02]  /*47a0*/  ISETP.LT.OR P3, PT, R0.reuse, 0x4a, !P1 ;  /* 0x0000004a0000780c */ /* 0x040fe40004f61670 */
[----:B------:R-:W-:Y:S01]  /*47b0*/  @!P5 IMAD R59, R59, R74, RZ ;  /* 0x0000004a3b3bd224 */ /* 0x000fe200078e02ff */
[----:B------:R1:W-:Y:S01]  /*47c0*/  @!P2 STG.E.U8 desc[UR36][R6.64+0x40], R11 ;  /* 0x0000400b0600a986 */ /* 0x0003e2000c101124 */
[----:B------:R-:W-:-:S03]  /*47d0*/  ISETP.LT.OR P2, PT, R0, 0x49, !P0 ;  /* 0x000000490000780c */ /* 0x000fc60004741670 */
[----:B------:R-:W-:Y:S01]  /*47e0*/  @!P5 STG.E.U8 desc[UR36][R6.64+0x41], R59 ;  /* 0x0000413b0600d986 */ /* 0x000fe2000c101124 */
[----:B------:R-:W-:Y:S01]  /*47f0*/  ISETP.LT.OR P5, PT, R0, 0x4a, !P0 ;  /* 0x0000004a0000780c */ /* 0x000fe200047a1670 */
[----:B0-----:R-:W-:-:S04]  /*4800*/  @!P4 IMAD R3, R60, R74, RZ ;  /* 0x0000004a3c03c224 */ /* 0x001fc800078e02ff */
[-C--:B------:R-:W-:Y:S01]  /*4810*/  @!P3 IMAD R61, R61, R74.reuse, RZ ;  /* 0x0000004a3d3db224 */ /* 0x080fe200078e02ff */
[----:B------:R0:W-:Y:S01]  /*4820*/  @!P4 STG.E.U8 desc[UR36][R4.64+0x48], R3 ;  /* 0x000048030400c986 */ /* 0x0001e2000c101124 */
[----:B------:R-:W-:Y:S02]  /*4830*/  ISETP.LT.OR P4, PT, R0, 0x52, !P1 ;  /* 0x000000520000780c */ /* 0x000fe40004f81670 */
[-C--:B--2---:R-:W-:Y:S01]  /*4840*/  @!P2 IMAD R9, R62, R74.reuse, RZ ;  /* 0x0000004a3e09a224 */ /* 0x084fe200078e02ff */
[----:B------:R-:W-:Y:S01]  /*4850*/  @!P3 STG.E.U8 desc[UR36][R4.64+0x49], R61 ;  /* 0x0000493d0400b986 */ /* 0x000fe2000c101124 */
[C---:B------:R-:W-:Y:S02]  /*4860*/  ISETP.LT.OR P3, PT, R0.reuse, 0x51, !P1 ;  /* 0x000000510000780c */ /* 0x040fe40004f61670 */
[----:B------:R-:W-:Y:S01]  /*4870*/  @!P5 IMAD R63, R63, R74, RZ ;  /* 0x0000004a3f3fd224 */ /* 0x000fe200078e02ff */
[----:B------:R-:W-:Y:S01]  /*4880*/  @!P2 STG.E.U8 desc[UR36][R6.64+0x48], R9 ;  /* 0x000048090600a986 */ /* 0x000fe2000c101124 */
[----:B------:R-:W-:-:S03]  /*4890*/  ISETP.LT.OR P2, PT, R0, 0x51, !P0 ;  /* 0x000000510000780c */ /* 0x000fc60004741670 */
[----:B------:R-:W-:Y:S01]  /*48a0*/  @!P5 STG.E.U8 desc[UR36][R6.64+0x49], R63 ;  /* 0x0000493f0600d986 */ /* 0x000fe2000c101124 */
[----:B------:R-:W-:Y:S01]  /*48b0*/  ISETP.LT.OR P5, PT, R0, 0x59, !P0 ;  /* 0x000000590000780c */ /* 0x000fe200047a1670 */
[----:B------:R-:W-:-:S04]  /*48c0*/  @!P4 IMAD R65, R65, R74, RZ ;  /* 0x0000004a4141c224 */ /* 0x000fc800078e02ff */
[-C--:B-1----:R-:W-:Y:S01]  /*48d0*/  @!P3 IMAD R11, R64, R74.reuse, RZ ;  /* 0x0000004a400bb224 */ /* 0x082fe200078e02ff */
[----:B------:R-:W-:Y:S01]  /*48e0*/  @!P4 STG.E.U8 desc[UR36][R4.64+0x51], R65 ;  /* 0x000051410400c986 */ /* 0x000fe2000c101124 */
[C---:B------:R-:W-:Y:S02]  /*48f0*/  ISETP.LT.OR P4, PT, R0.reuse, 0x52, !P0 ;  /* 0x000000520000780c */ /* 0x040fe40004781670 */
[C---:B------:R-:W-:Y:S01]  /*4900*/  ISETP.LT.OR P0, PT, R0.reuse, 0x5a, !P0 ;  /* 0x0000005a0000780c */ /* 0x040fe20004701670 */
[----:B------:R1:W-:Y:S01]  /*4910*/  @!P3 STG.E.U8 desc[UR36][R4.64+0x50], R11 ;  /* 0x0000500b0400b986 */ /* 0x0003e2000c101124 */
[----:B------:R-:W-:Y:S01]  /*4920*/  ISETP.LT.OR P3, PT, R0, 0x59, !P1 ;  /* 0x000000590000780c */ /* 0x000fe20004f61670 */
[----:B0-----:R-:W-:Y:S01]  /*4930*/  @!P2 IMAD R3, R66, R74, RZ ;  /* 0x0000004a4203a224 */ /* 0x001fe200078e02ff */
[----:B------:R-:W-:-:S04]  /*4940*/  ISETP.LT.OR P1, PT, R0, 0x5a, !P1 ;  /* 0x0000005a0000780c */ /* 0x000fc80004f21670 */
[----:B------:R0:W-:Y:S03]  /*4950*/  @!P2 STG.E.U8 desc[UR36][R6.64+0x50], R3 ;  /* 0x000050030600a986 */ /* 0x0001e6000c101124 */
[-C--:B------:R-:W-:Y:S02]  /*4960*/  @!P4 IMAD R67, R67, R74.reuse, RZ ;  /* 0x0000004a4343c224 */ /* 0x080fe400078e02ff */
[-C--:B-1----:R-:W-:Y:S02]  /*4970*/  @!P5 IMAD R11, R70, R74.reuse, RZ ;  /* 0x0000004a460bd224 */ /* 0x082fe400078e02ff */
[-C--:B------:R-:W-:Y:S01]  /*4980*/  @!P3 IMAD R9, R68, R74.reuse, RZ ;  /* 0x0000004a4409b224 */ /* 0x080fe200078e02ff */
[----:B------:R0:W-:Y:S01]  /*4990*/  @!P4 STG.E.U8 desc[UR36][R6.64+0x51], R67 ;  /* 0x000051430600c986 */ /* 0x0001e2000c101124 */
[-C--:B------:R-:W-:Y:S02]  /*49a0*/  @!P1 IMAD R69, R69, R74.reuse, RZ ;  /* 0x0000004a45459224 */ /* 0x080fe400078e02ff */
[----:B------:R-:W-:Y:S01]  /*49b0*/  @!P0 IMAD R71, R71, R74, RZ ;  /* 0x0000004a47478224 */ /* 0x000fe200078e02ff */
[----:B------:R0:W-:Y:S04]  /*49c0*/  @!P3 STG.E.U8 desc[UR36][R4.64+0x58], R9 ;  /* 0x000058090400b986 */ /* 0x0001e8000c101124 */
[----:B------:R0:W-:Y:S04]  /*49d0*/  @!P1 STG.E.U8 desc[UR36][R4.64+0x59], R69 ;  /* 0x0000594504009986 */ /* 0x0001e8000c101124 */
[----:B------:R0:W-:Y:S04]  /*49e0*/  @!P5 STG.E.U8 desc[UR36][R6.64+0x58], R11 ;  /* 0x0000580b0600d986 */ /* 0x0001e8000c101124 */
[----:B------:R0:W-:Y:S02]  /*49f0*/  @!P0 STG.E.U8 desc[UR36][R6.64+0x59], R71 ;  /* 0x0000594706008986 */ /* 0x0001e4000c101124 */
.L_x_135:
[----:B------:R-:W-:Y:S05]  /*4a00*/  BSYNC B0 ;  /* 0x0000000000007941 */ /* 0x000fea0003800000 */
.L_x_37:
[----:B0-----:R-:W2:Y:S01]  /*4a10*/  LDL.64 R2, [R1] ;  /* 0x0000000001027983 */ /* 0x001ea20000100a00 */
[----:B------:R-:W-:Y:S01]  /*4a20*/  ULDC.64 UR4, c[0x0][0x650] ;  /* 0x0001940000047ab9 */ /* 0x000fe20000000a00 */
[----:B------:R0:W-:Y:S01]  /*4a30*/  SYNCS.ARRIVE.TRANS64.A1T0 RZ, [R82+UR47], RZ ;  /* 0x000000ff52ff79a7 */ /* 0x0001e2000810002f */
[----:B------:R-:W-:Y:S01]  /*4a40*/  PRMT R0, RZ, 0x7610, R0 ;  /* 0x00007610ff007816 */ /* 0x000fe20000000000 */
[----:B------:R-:W-:Y:S02]  /*4a50*/  IMAD.MOV.U32 R19, RZ, RZ, -0x1 ;  /* 0xffffffffff137424 */ /* 0x000fe400078e00ff */
[----:B------:R-:W-:Y:S01]  /*4a60*/  IMAD.MOV.U32 R22, RZ, RZ, -0x1 ;  /* 0xffffffffff167424 */ /* 0x000fe200078e00ff */
[----:B--2---:R-:W-:-:S04]  /*4a70*/  LEA R18, P0, R2, R18, 0x1 ;  /* 0x0000001202127211 */ /* 0x004fc800078008ff */
[----:B------:R-:W-:Y:S01]  /*4a80*/  LEA.HI.X R17, R2, R17, R23, 0x1, P0 ;  /* 0x0000001102117211 */ /* 0x000fe200000f0c17 */
[----:B------:R-:W-:Y:S01]  /*4a90*/  IMAD.MOV.U32 R2, RZ, RZ, -0x1 ;  /* 0xffffffffff027424 */ /* 0x000fe200078e00ff */
[----:B------:R-:W-:-:S04]  /*4aa0*/  ISETP.GE.U32.AND P0, PT, R18, UR4, PT ;  /* 0x0000000412007c0c */ /* 0x000fc8000bf06070 */
[----:B------:R-:W-:-:S13]  /*4ab0*/  ISETP.GE.U32.AND.EX P0, PT, R17, UR5, PT, P0 ;  /* 0x0000000511007c0c */ /* 0x000fda000bf06100 */
[----:B0-----:R-:W-:Y:S05]  /*4ac0*/  @P0 BRA `(.L_x_136) ;  /* 0x0000000400700947 */ /* 0x001fea0003800000 */
[----:B------:R-:W0:Y:S01]  /*4ad0*/  S2R R10, SR_CTAID.X ;  /* 0x00000000000a7919 */ /* 0x000e220000002500 */
[----:B------:R-:W2:Y:S01]  /*4ae0*/  LDC.64 R8, c[0x0][0x628] ;  /* 0x00018a00ff087b82 */ /* 0x000ea20000000a00 */
[----:B------:R-:W-:Y:S01]  /*4af0*/  ULDC UR4, c[0x0][0x150] ;  /* 0x0000540000047ab9 */ /* 0x000fe20000000800 */
[----:B----4-:R-:W-:Y:S01]  /*4b00*/  IMAD.MOV.U32 R6, RZ, RZ, R18 ;  /* 0x000000ffff067224 */ /* 0x010fe200078e0012 */
[----:B------:R-:W4:Y:S01]  /*4b10*/  S2R R20, SR_CTAID.Y ;  /* 0x0000000000147919 */ /* 0x000f220000002600 */
[----:B------:R-:W-:-:S04]  /*4b20*/  IMAD.MOV.U32 R7, RZ, RZ, R17 ;  /* 0x000000ffff077224 */ /* 0x000fc800078e0011 */
[----:B-1----:R-:W1:Y:S08]  /*4b30*/  LDC R15, c[0x0][0x144] ;  /* 0x00005100ff0f7b82 */ /* 0x002e700000000800 */
[----:B------:R-:W1:Y:S08]  /*4b40*/  LDC R0, c[0x0][0x630] ;  /* 0x00018c00ff007b82 */ /* 0x000e700000000800 */
[----:B------:R-:W1:Y:S01]  /*4b50*/  LDC.64 R12, c[0x0][0x620] ;  /* 0x00018800ff0c7b82 */ /* 0x000e620000000a00 */
[----:B--2---:R-:W-:-:S04]  /*4b60*/  ISETP.NE.U32.AND P0, PT, R8, RZ, PT ;  /* 0x000000ff0800720c */ /* 0x004fc80003f05070 */
[----:B------:R-:W-:Y:S02]  /*4b70*/  ISETP.NE.AND.EX P0, PT, R9, RZ, PT, P0 ;  /* 0x000000ff0900720c */ /* 0x000fe40003f05300 */
[----:B0-----:R-:W-:-:S05]  /*4b80*/  I2FP.F32.U32 R2, R10 ;  /* 0x0000000a00027245 */ /* 0x001fca0000201000 */
[----:B------:R-:W-:-:S04]  /*4b90*/  FMUL R2, R2, UR4 ;  /* 0x0000000402027c20 */ /* 0x000fc80008400000 */
[----:B------:R0:W2:Y:S02]  /*4ba0*/  F2I.U32.TRUNC.NTZ R14, R2 ;  /* 0x00000002000e7305 */ /* 0x0000a4000020f000 */
[----:B----4-:R-:W-:Y:S05]  /*4bb0*/  @!P0 BRA `(.L_x_137) ;  /* 0x0000000000288947 */ /* 0x010fea0003800000 */
[----:B------:R-:W4:Y:S02]  /*4bc0*/  LDC R3, c[0x0][0x634] ;  /* 0x00018d00ff037b82 */ /* 0x000f240000000800 */
[----:B----4-:R-:W-:-:S05]  /*4bd0*/  IADD3 R7, P0, R18, R3, RZ ;  /* 0x0000000312077210 */ /* 0x010fca0007f1e0ff */
[----:B---3--:R-:W-:-:S04]  /*4be0*/  IMAD.X R11, RZ, RZ, R17, P0 ;  /* 0x000000ffff0b7224 */ /* 0x008fc800000e0611 */
[----:B0-----:R-:W-:-:S04]  /*4bf0*/  IMAD.WIDE.U32 R2, R11, R8, RZ ;  /* 0x000000080b027225 */ /* 0x001fc800078e00ff */
[----:B------:R-:W-:-:S04]  /*4c00*/  IMAD.WIDE.U32 R4, P0, R7, R9, R2 ;  /* 0x0000000907047225 */ /* 0x000fc80007800002 */
[----:B------:R-:W-:-:S04]  /*4c10*/  IMAD.WIDE.U32 R2, R7, R8, RZ ;  /* 0x0000000807027225 */ /* 0x000fc800078e00ff */
[----:B------:R-:W-:Y:S01]  /*4c20*/  IMAD.X R7, RZ, RZ, RZ, P0 ;  /* 0x000000ffff077224 */ /* 0x000fe200000e06ff */
[----:B------:R-:W-:Y:S01]  /*4c30*/  IADD3 RZ, P0, R3, R4, RZ ;  /* 0x0000000403ff7210 */ /* 0x000fe20007f1e0ff */
[----:B------:R-:W-:-:S04]  /*4c40*/  IMAD.MOV.U32 R6, RZ, RZ, R5 ;  /* 0x000000ffff067224 */ /* 0x000fc800078e0005 */
[----:B------:R-:W-:-:S08]  /*4c50*/  IMAD.WIDE.U32.X R6, R11, R9, R6, P0 ;  /* 0x000000090b067225 */ /* 0x000fd000000e0406 */
.L_x_137:
[----:B------:R-:W4:Y:S01]  /*4c60*/  LDC.64 R26, c[0x0][0x640] ;  /* 0x00019000ff1a7b82 */ /* 0x000f220000000a00 */
[-C--:B-1-3--:R-:W-:Y:S01]  /*4c70*/  SHF.R.U64 R11, R6, R0.reuse, R7 ;  /* 0x00000000060b7219 */ /* 0x08afe20000001207 */
[----:B------:R-:W-:Y:S01]  /*4c80*/  IMAD.MOV.U32 R19, RZ, RZ, R17 ;  /* 0x000000ffff137224 */ /* 0x000fe200078e0011 */
[----:B------:R-:W-:Y:S01]  /*4c90*/  SHF.R.U32.HI R0, RZ, R0, R7 ;  /* 0x00000000ff007219 */ /* 0x000fe20000011607 */
[----:B--2---:R-:W-:Y:S01]  /*4ca0*/  IMAD.MOV R14, RZ, RZ, -R14 ;  /* 0x000000ffff0e7224 */ /* 0x004fe200078e0a0e */
[----:B------:R-:W-:Y:S01]  /*4cb0*/  IADD3 R5, P0, RZ, -R11, RZ ;  /* 0x8000000bff057210 */ /* 0x000fe20007f1e0ff */
[----:B------:R-:W-:Y:S01]  /*4cc0*/  ULDC UR4, c[0x0][0x154] ;  /* 0x0000550000047ab9 */ /* 0x000fe20000000800 */
[----:B------:R-:W-:Y:S01]  /*4cd0*/  IMAD.MOV.U32 R7, RZ, RZ, 0x1 ;  /* 0x00000001ff077424 */ /* 0x000fe200078e00ff */
[----:B------:R-:W1:Y:S01]  /*4ce0*/  LDC R4, c[0x0][0x618] ;  /* 0x00018600ff047b82 */ /* 0x000e620000000800 */
[----:B------:R-:W-:Y:S02]  /*4cf0*/  IMAD R22, R15, R14, R10 ;  /* 0x0000000e0f167224 */ /* 0x000fe400078e020a */
[----:B------:R-:W-:-:S04]  /*4d00*/  IMAD.X R3, RZ, RZ, ~R0, P0 ;  /* 0x000000ffff037224 */ /* 0x000fc800000e0e00 */
[-C--:B------:R-:W-:Y:S01]  /*4d10*/  IMAD R0, R3, R12.reuse, RZ ;  /* 0x0000000c03007224 */ /* 0x080fe200078e02ff */
[----:B------:R-:W2:Y:S01]  /*4d20*/  LDC R6, c[0x0][0x608] ;  /* 0x00018200ff067b82 */ /* 0x000ea20000000800 */
[----:B0-----:R-:W-:-:S04]  /*4d30*/  IMAD.WIDE.U32 R2, R5, R12, R18 ;  /* 0x0000000c05027225 */ /* 0x001fc800078e0012 */
[----:B------:R-:W-:Y:S01]  /*4d40*/  IMAD R5, R5, R13, R0 ;  /* 0x0000000d05057224 */ /* 0x000fe200078e0200 */
[----:B------:R-:W-:Y:S02]  /*4d50*/  I2FP.F32.U32 R0, R20 ;  /* 0x0000001400007245 */ /* 0x000fe40000201000 */
[----:B------:R-:W0:Y:S01]  /*4d60*/  LDC R24, c[0x0][0x658] ;  /* 0x00019600ff187b82 */ /* 0x000e220000000800 */
[----:B------:R-:W-:Y:S01]  /*4d70*/  IMAD.IADD R3, R3, 0x1, R5 ;  /* 0x0000000103037824 */ /* 0x000fe200078e0205 */
[----:B----4-:R-:W-:Y:S01]  /*4d80*/  ISETP.NE.U32.AND P0, PT, R26, RZ, PT ;  /* 0x000000ff1a00720c */ /* 0x010fe20003f05070 */
[----:B------:R-:W-:Y:S01]  /*4d90*/  FMUL R0, R0, UR4 ;  /* 0x0000000400007c20 */ /* 0x000fe20008400000 */
[----:B------:R-:W-:Y:S02]  /*4da0*/  IMAD.MOV.U32 R5, RZ, RZ, -0x1 ;  /* 0xffffffffff057424 */ /* 0x000fe400078e00ff */
[----:B------:R-:W-:Y:S01]  /*4db0*/  ISETP.NE.AND.EX P0, PT, R27, RZ, PT, P0 ;  /* 0x000000ff1b00720c */ /* 0x000fe20003f05300 */
[----:B------:R3:W4:Y:S01]  /*4dc0*/  F2I.U32.TRUNC.NTZ R12, R0 ;  /* 0x00000000000c7305 */ /* 0x000722000020f000 */
[----:B------:R-:W3:Y:S01]  /*4dd0*/  LDC R15, c[0x0][0x148] ;  /* 0x00005200ff0f7b82 */ /* 0x000ee20000000800 */
[----:B-1----:R-:W-:-:S02]  /*4de0*/  SHF.R.U64 R10, R2, R4, R3 ;  /* 0x00000004020a7219 */ /* 0x002fc40000001203 */
[----:B------:R-:W-:-:S05]  /*4df0*/  SHF.R.U32.HI R3, RZ, R4, R3 ;  /* 0x00000004ff037219 */ /* 0x000fca0000011603 */
[----:B------:R-:W1:Y:S01]  /*4e00*/  LDC R14, c[0x0][0x600] ;  /* 0x00018000ff0e7b82 */ /* 0x000e620000000800 */
[-CC-:B--2---:R-:W-:Y:S02]  /*4e10*/  SHF.R.U64 R8, R10, R6.reuse, R3.reuse ;  /* 0x000000060a087219 */ /* 0x184fe40000001203 */
[----:B------:R-:W-:-:S05]  /*4e20*/  SHF.R.U32.HI R3, RZ, R6, R3 ;  /* 0x00000006ff037219 */ /* 0x000fca0000011603 */
[----:B------:R-:W2:Y:S01]  /*4e30*/  LDC R21, c[0x0][0x648] ;  /* 0x00019200ff157b82 */ /* 0x000ea20000000800 */
[-CC-:B0-----:R-:W-:Y:S02]  /*4e40*/  SHF.R.U64 R13, R8, R24.reuse, R3.reuse ;  /* 0x00000018080d7219 */ /* 0x181fe40000001203 */
[-C--:B------:R-:W-:Y:S02]  /*4e50*/  SHF.L.U32 R5, R5, R24.reuse, RZ ;  /* 0x0000001805057219 */ /* 0x080fe400000006ff */
[-C--:B------:R-:W-:Y:S01]  /*4e60*/  SHF.R.U32.HI R3, RZ, R24.reuse, R3 ;  /* 0x00000018ff037219 */ /* 0x080fe20000011603 */
[----:B------:R-:W-:Y:S01]  /*4e70*/  IMAD.MOV.U32 R2, RZ, RZ, R13 ;  /* 0x000000ffff027224 */ /* 0x000fe200078e000d */
[----:B------:R-:W-:Y:S01]  /*4e80*/  SHF.L.U32 R24, R7, R24, RZ ;  /* 0x0000001807187219 */ /* 0x000fe200000006ff */
[----:B------:R-:W0:Y:S01]  /*4e90*/  LDC R25, c[0x0][0x638] ;  /* 0x00018e00ff197b82 */ /* 0x000e220000000800 */
[----:B------:R-:W-:-:S07]  /*4ea0*/  LOP3.LUT R19, RZ, R5, RZ, 0x33, !PT ;  /* 0x00000005ff137212 */ /* 0x000fce00078e33ff */
[----:B------:R-:W0:Y:S01]  /*4eb0*/  LDC R28, c[0x0][0x610] ;  /* 0x00018400ff1c7b82 */ /* 0x000e220000000800 */
[----:B----4-:R-:W-:Y:S05]  /*4ec0*/  @!P0 BRA `(.L_x_138) ;  /* 0x0000000000288947 */ /* 0x010fea0003800000 */
[----:B---3--:R-:W3:Y:S02]  /*4ed0*/  LDC R0, c[0x0][0x64c] ;  /* 0x00019300ff007b82 */ /* 0x008ee40000000800 */
[----:B---3--:R-:W-:-:S05]  /*4ee0*/  IADD3 R7, P0, R13, R0, RZ ;  /* 0x000000000d077210 */ /* 0x008fca0007f1e0ff */
        /* <DEDUP_REMOVED lines=8> */
.L_x_138:
[----:B------:R-:W4:Y:S01]  /*4f70*/  LDC R4, c[0x0][0x65c] ;  /* 0x00019700ff047b82 */ /* 0x000f220000000800 */
[----:B--23--:R-:W-:Y:S01]  /*4f80*/  SHF.R.U64 R0, R2, R21, R3 ;  /* 0x0000001502007219 */ /* 0x00cfe20000001203 */
[----:B-1----:R-:W-:Y:S01]  /*4f90*/  VIADD R3, R14, 0xffffffff ;  /* 0xffffffff0e037836 */ /* 0x002fe20000000000 */
[----:B------:R-:W-:Y:S01]  /*4fa0*/  LOP3.LUT R19, R8, R19, RZ, 0xc0, !PT ;  /* 0x0000001308137212 */ /* 0x000fe200078ec0ff */
[----:B------:R-:W-:Y:S02]  /*4fb0*/  IMAD.MOV R12, RZ, RZ, -R12 ;  /* 0x000000ffff0c7224 */ /* 0x000fe400078e0a0c */
[----:B------:R-:W-:Y:S01]  /*4fc0*/  IMAD.MOV R2, RZ, RZ, -R0 ;  /* 0x000000ffff027224 */ /* 0x000fe200078e0a00 */
[----:B------:R-:W-:Y:S01]  /*4fd0*/  LOP3.LUT R3, R10, R3, RZ, 0xc0, !PT ;  /* 0x000000030a037212 */ /* 0x000fe200078ec0ff */
[----:B------:R-:W-:Y:S02]  /*4fe0*/  IMAD R19, R24, R0, R19 ;  /* 0x0000000018137224 */ /* 0x000fe400078e0213 */
[----:B0-----:R-:W-:-:S04]  /*4ff0*/  IMAD R0, R2, R25, R13 ;  /* 0x0000001902007224 */ /* 0x001fc800078e020d */
[----:B------:R-:W-:Y:S01]  /*5000*/  IMAD R2, R0, R14, R3 ;  /* 0x0000000e00027224 */ /* 0x000fe200078e0203 */
[----:B----4-:R-:W-:Y:S01]  /*5010*/  ISETP.NE.AND P0, PT, R4, 0x1, PT ;  /* 0x000000010400780c */ /* 0x010fe20003f05270 */
[----:B------:R-:W-:-:S05]  /*5020*/  IMAD.MOV.U32 R4, RZ, RZ, 0x1 ;  /* 0x00000001ff047424 */ /* 0x000fca00078e00ff */
[----:B------:R-:W-:-:S07]  /*5030*/  PRMT R0, R4, 0x7610, R0 ;  /* 0x0000761004007816 */ /* 0x000fce0000000000 */
[----:B------:R-:W-:-:S04]  /*5040*/  @P0 IMAD R22, R15, R12, R20 ;  /* 0x0000000c0f160224 */ /* 0x000fc800078e0214 */
[----:B------:R-:W-:-:S05]  /*5050*/  IMAD R19, R19, R28, R22 ;  /* 0x0000001c13137224 */ /* 0x000fca00078e0216 */
[----:B------:R-:W-:Y:S02]  /*5060*/  SEL R22, R2, R19, !P0 ;  /* 0x0000001302167207 */ /* 0x000fe40004000000 */
[----:B------:R-:W-:Y:S01]  /*5070*/  SEL R19, R19, R2, !P0 ;  /* 0x0000000213137207 */ /* 0x000fe20004000000 */
[----:B------:R-:W-:-:S07]  /*5080*/  IMAD.MOV.U32 R2, RZ, RZ, R11 ;  /* 0x000000ffff027224 */ /* 0x000fce00078e000b */
.L_x_136:
[----:B------:R-:W-:Y:S02]  /*5090*/  LOP3.LUT P0, RZ, R0, 0xff, RZ, 0xc0, !PT ;  /* 0x000000ff00ff7812 */ /* 0x000fe4000780c0ff */
[----:B------:R-:W-:-:S11]  /*50a0*/  LOP3.LUT R85, R85, 0x1, RZ, 0x3c, !PT ;  /* 0x0000000155557812 */ /* 0x000fd600078e3cff */
[----:B------:R-:W-:Y:S05]  /*50b0*/  @P0 BRA `(.L_x_139) ;  /* 0xffffffc8002c0947 */ /* 0x000fea000383ffff */
[----:B------:R-:W-:Y:S05]  /*50c0*/  EXIT ;  /* 0x000000000000794d */ /* 0x000fea0003800000 */
.L_x_18:
[----:B------:R-:W-:-:S08]  /*50d0*/  ISETP.NE.AND P0, PT, R5, RZ, PT ;  /* 0x000000ff0500720c */ /* 0x000fd00003f05270 */
[----:B0-----:R-:W0:-:S00]  /*50e0*/  USETMAXREG.DEALLOC.CTAPOOL 0x28 ;  /* 0x00000028000079c8 */ /* 0x001e0000080e0500 */
[----:B------:R-:W-:Y:S05]  /*50f0*/  @P0 EXIT ;  /* 0x000000000000094d */ /* 0x000fea0003800000 */
[----:B0-----:R-:W-:Y:S01]  /*5100*/  LOP3.LUT P0, RZ, R8, 0xff, RZ, 0xc0, !PT ;  /* 0x000000ff08ff7812 */ /* 0x001fe2000780c0ff */
[----:B------:R-:W-:Y:S02]  /*5110*/  IMAD.MOV.U32 R0, RZ, RZ, 0x1 ;  /* 0x00000001ff007424 */ /* 0x000fe400078e00ff */
[----:B------:R-:W-:-:S10]  /*5120*/  IMAD.MOV.U32 R8, RZ, RZ, RZ ;  /* 0x000000ffff087224 */ /* 0x000fd400078e00ff */
[----:B------:R-:W-:Y:S05]  /*5130*/  @!P0 BRA `(.L_x_140) ;  /* 0x0000000c003c8947 */ /* 0x000fea0003800000 */
[----:B------:R-:W0:Y:S01]  /*5140*/  S2R R6, SR_CgaCtaId ;  /* 0x0000000000067919 */ /* 0x000e220000008800 */
[----:B------:R-:W-:Y:S01]  /*5150*/  LOP3.LUT P0, RZ, R4, 0x1f, RZ, 0xc0, !PT ;  /* 0x0000001f04ff7812 */ /* 0x000fe2000780c0ff */
[----:B------:R-:W-:Y:S01]  /*5160*/  ULDC UR5, c[0x0][0x658] ;  /* 0x0001960000057ab9 */ /* 0x000fe20000000800 */
[C---:B------:R-:W-:Y:S01]  /*5170*/  ISETP.NE.AND P2, PT, R3.reuse, RZ, PT ;  /* 0x000000ff0300720c */ /* 0x040fe20003f45270 */
[----:B------:R-:W-:Y:S01]  /*5180*/  UMOV UR6, 0xffffffff ;  /* 0xffffffff00067882 */ /* 0x000fe20000000000 */
[----:B------:R-:W-:Y:S01]  /*5190*/  ISETP.NE.OR P0, PT, R3, RZ, !P0 ;  /* 0x000000ff0300720c */ /* 0x000fe20004705670 */
[----:B------:R-:W-:Y:S01]  /*51a0*/  IMAD.MOV.U32 R3, RZ, RZ, 0xc00 ;  /* 0x00000c00ff037424 */ /* 0x000fe200078e00ff */
[----:B------:R-:W-:Y:S01]  /*51b0*/  BSSY B0, `(.L_x_140) ;  /* 0x00000c7000007945 */ /* 0x000fe20003800000 */
[----:B------:R-:W-:Y:S01]  /*51c0*/  USHF.L.U32 UR6, UR6, UR5, URZ ;  /* 0x0000000506067299 */ /* 0x000fe2000800063f */
[----:B------:R-:W-:Y:S01]  /*51d0*/  IMAD.MOV.U32 R9, RZ, RZ, 0x1 ;  /* 0x00000001ff097424 */ /* 0x000fe200078e00ff */
[----:B------:R-:W-:Y:S01]  /*51e0*/  LOP3.LUT R7, R16, 0x2, RZ, 0xfc, !PT ;  /* 0x0000000210077812 */ /* 0x000fe200078efcff */
[----:B------:R-:W-:Y:S01]  /*51f0*/  IMAD.MOV.U32 R0, RZ, RZ, 0x1 ;  /* 0x00000001ff007424 */ /* 0x000fe200078e00ff */
[----:B------:R-:W-:Y:S01]  /*5200*/  ULDC UR4, c[0x0][0x600] ;  /* 0x0001800000047ab9 */ /* 0x000fe20000000800 */
[----:B------:R-:W-:Y:S01]  /*5210*/  IMAD.MOV.U32 R8, RZ, RZ, RZ ;  /* 0x000000ffff087224 */ /* 0x000fe200078e00ff */
[----:B------:R-:W-:Y:S01]  /*5220*/  UMOV UR7, 0x1 ;  /* 0x0000000100077882 */ /* 0x000fe20000000000 */
[----:B------:R-:W-:-:S02]  /*5230*/  UIADD3 UR19, UR40, 0x1, URZ ;  /* 0x0000000128137890 */ /* 0x000fc4000fffe03f */
[----:B------:R-:W-:Y:S02]  /*5240*/  UIADD3 UR15, UR4, -0x1, URZ ;  /* 0xffffffff040f7890 */ /* 0x000fe4000fffe03f */
[----:B------:R-:W-:Y:S02]  /*5250*/  USHF.L.U32 UR17, UR7, UR5, URZ ;  /* 0x0000000507117299 */ /* 0x000fe4000800063f */
[----:B------:R-:W-:Y:S01]  /*5260*/  ULOP3.LUT UR16, URZ, UR6, URZ, 0x33, !UPT ;  /* 0x000000063f107292 */ /* 0x000fe2000f8e333f */
[----:B------:R-:W-:Y:S01]  /*5270*/  ULDC.64 UR20, c[0x0][0x198] ;  /* 0x0000660000147ab9 */ /* 0x000fe20000000a00 */
[----:B0-----:R-:W-:-:S05]  /*5280*/  LOP3.LUT R6, R6, 0x1, RZ, 0xc0, !PT ;  /* 0x0000000106067812 */ /* 0x001fca00078ec0ff */
[----:B------:R-:W-:-:S07]  /*5290*/  IMAD R10, R6, R3, 0x16280 ;  /* 0x00016280060a7424 */ /* 0x000fce00078e0203 */
.L_x_152:
[----:B------:R-:W-:-:S03]  /*52a0*/  UMOV UR4, 0xffffffff ;  /* 0xffffffff00047882 */ /* 0x000fc60000000000 */
[----:B------:R-:W-:Y:S05]  /*52b0*/  BRA.DIV UR4, `(.L_x_141) ;  /* 0x0000001a04787947 */ /* 0x000fea000b800000 */
[----:B------:R-:W-:-:S13]  /*52c0*/  ELECT P6, URZ, PT ;  /* 0x00000000003f782f */ /* 0x000fda00038c0000 */
.L_x_183:
[----:B------:R-:W0:Y:S01]  /*52d0*/  LDC R3, c[0x0][0x28c] ;  /* 0x0000a300ff037b82 */ /* 0x000e220000000800 */
[----:B------:R-:W-:Y:S01]  /*52e0*/  BSSY B1, `(.L_x_142) ;  /* 0x000003a000017945 */ /* 0x000fe20003800000 */
[----:B0-----:R-:W-:-:S13]  /*52f0*/  ISETP.LT.OR P6, PT, R3, 0x1, !P6 ;  /* 0x000000010300780c */ /* 0x001fda00077c1670 */
[----:B------:R-:W-:Y:S05]  /*5300*/  @P6 BRA `(.L_x_143) ;  /* 0x0000000000dc6947 */ /* 0x000fea0003800000 */
[----:B------:R-:W-:Y:S02]  /*5310*/  IMAD R22, R22, 0x2, R6 ;  /* 0x0000000216167824 */ /* 0x000fe400078e0206 */
[----:B------:R-:W-:Y:S02]  /*5320*/  IMAD.SHL.U32 R19, R19, 0x40, RZ ;  /* 0x0000004013137824 */ /* 0x000fe400078e00ff */
[----:B------:R-:W-:Y:S02]  /*5330*/  IMAD.MOV.U32 R14, RZ, RZ, RZ ;  /* 0x000000ffff0e7224 */ /* 0x000fe400078e00ff */
[----:B------:R-:W-:Y:S02]  /*5340*/  IMAD.U32 R15, RZ, RZ, UR19 ;  /* 0x00000013ff0f7e24 */ /* 0x000fe4000f8e00ff */
[----:B------:R-:W-:Y:S02]  /*5350*/  IMAD.MOV.U32 R3, RZ, RZ, R0 ;  /* 0x000000ffff037224 */ /* 0x000fe400078e0000 */
[----:B------:R-:W-:-:S02]  /*5360*/  IMAD.MOV.U32 R5, RZ, RZ, R8 ;  /* 0x000000ffff057224 */ /* 0x000fc400078e0008 */
[----:B------:R-:W-:-:S07]  /*5370*/  IMAD R22, R22, 0x30, RZ ;  /* 0x0000003016167824 */ /* 0x000fce00078e02ff */
.L_x_147:
[----:B------:R-:W0:Y:S01]  /*5380*/  S2R R11, SR_CgaCtaId ;  /* 0x00000000000b7919 */ /* 0x000e220000008800 */
[----:B------:R-:W-:-:S04]  /*5390*/  MOV R4, 0x400 ;  /* 0x0000040000047802 */ /* 0x000fc80000000f00 */
[----:B0-----:R-:W-:Y:S02]  /*53a0*/  LEA R12, R11, R4, 0x18 ;  /* 0x000000040b0c7211 */ /* 0x001fe400078ec0ff */
[----:B------:R-:W-:Y:S01]  /*53b0*/  SHF.L.U32 R4, R3, 0x1f, RZ ;  /* 0x0000001f03047819 */ /* 0x000fe200000006ff */
[----:B------:R-:W0:Y:S02]  /*53c0*/  @!P2 LDC R11, c[0x0][0x500] ;  /* 0x00014000ff0bab82 */ /* 0x000e240000000800 */
[----:B------:R-:W-:-:S04]  /*53d0*/  IMAD R13, R5, 0x8, R12 ;  /* 0x00000008050d7824 */ /* 0x000fc800078e020c */
[----:B------:R-:W1:Y:S02]  /*53e0*/  SYNCS.PHASECHK.TRANS64.TRYWAIT P1, [R13+URZ+0xb0], R4 ;  /* 0x0000b0040d0075a7 */ /* 0x000e64000802017f */
[----:B-1----:R-:W-:Y:S05]  /*53f0*/  @!P1 BRA `(.L_x_144) ;  /* 0x0000001800489947 */ /* 0x002fea0003800000 */
.L_x_184:
[----:B-1----:R-:W-:Y:S01]  /*5400*/  PRMT R4, R7, 0x9910, RZ ;  /* 0x0000991007047816 */ /* 0x002fe200000000ff */
[----:B0-----:R0:W-:Y:S03]  /*5410*/  @!P2 SYNCS.ARRIVE.TRANS64 RZ, [R13+URZ], R11 ;  /* 0x0000000b0dffa9a7 */ /* 0x0011e6000800003f */
[----:B------:R-:W-:-:S13]  /*5420*/  ISETP.NE.AND P1, PT, R4, 0x2, PT ;  /* 0x000000020400780c */ /* 0x000fda0003f25270 */
[----:B0-----:R-:W-:Y:S05]  /*5430*/  @P1 BRA `(.L_x_145) ;  /* 0x0000000000041947 */ /* 0x001fea0003800000 */
[----:B------:R-:W-:Y:S01]  /*5440*/  BPT.TRAP 0x1 ;  /* 0x000000040000795c */ /* 0x000fe20000300000 */
.L_x_145:
[----:B------:R-:W-:Y:S05]  /*5450*/  @P0 BRA `(.L_x_146) ;  /* 0x0000000000040947 */ /* 0x000fea0003800000 */
[----:B------:R-:W-:Y:S01]  /*5460*/  BPT.TRAP 0x1 ;  /* 0x000000040000795c */ /* 0x000fe20000300000 */
.L_x_146:
[----:B------:R-:W-:Y:S01]  /*5470*/  IMAD R4, R5, 0x1000, R12 ;  /* 0x0000100005047824 */ /* 0x000fe200078e020c */
[----:B------:R-:W-:Y:S01]  /*5480*/  R2UR UR13, R12 ;  /* 0x000000000c0d72ca */ /* 0x000fe200000e0000 */
[----:B------:R-:W-:Y:S01]  /*5490*/  VIADD R15, R15, 0xffffffff ;  /* 0xffffffff0f0f7836 */ /* 0x000fe20000000000 */
[----:B------:R-:W-:Y:S01]  /*54a0*/  R2UR UR9, R13 ;  /* 0x000000000d0972ca */ /* 0x000fe200000e0000 */
[----:B------:R-:W-:Y:S01]  /*54b0*/  UIADD3 UR4, UP0, UR20, 0xf0, URZ ;  /* 0x000000f014047890 */ /* 0x000fe2000ff1e03f */
[----:B------:R-:W-:Y:S01]  /*54c0*/  R2UR UR5, R4 ;  /* 0x00000000040572ca */ /* 0x000fe200000e0000 */
[----:B------:R-:W-:Y:S01]  /*54d0*/  IMAD R4, R5, 0x1800, R10 ;  /* 0x0000180005047824 */ /* 0x000fe200078e020a */
[----:B------:R-:W-:Y:S01]  /*54e0*/  R2UR UR11, R19 ;  /* 0x00000000130b72ca */ /* 0x000fe200000e0000 */
[----:B------:R-:W-:Y:S01]  /*54f0*/  UIADD3 UR22, UP1, UR20, 0x1f0, URZ ;  /* 0x000001f014167890 */ /* 0x000fe2000ff3e03f */
[----:B------:R-:W-:Y:S01]  /*5500*/  R2UR UR10, R14 ;  /* 0x000000000e0a72ca */ /* 0x000fe200000e0000 */
[----:B------:R-:W-:Y:S01]  /*5510*/  VIADD R5, R5, 0x1 ;  /* 0x0000000105057836 */ /* 0x000fe20000000000 */
[----:B------:R-:W-:Y:S01]  /*5520*/  R2UR UR8, R4 ;  /* 0x00000000040872ca */ /* 0x000fe200000e0000 */
[----:B------:R-:W-:Y:S01]  /*5530*/  UIADD3.X UR23, URZ, UR21, URZ, UP1, !UPT ;  /* 0x000000153f177290 */ /* 0x000fe20008ffe43f */
[----:B------:R-:W-:Y:S01]  /*5540*/  R2UR UR12, R2 ;  /* 0x00000000020c72ca */ /* 0x000fe200000e0000 */
[----:B------:R-:W-:Y:S01]  /*5550*/  UMOV UR6, 0x0 ;  /* 0x0000000000067882 */ /* 0x000fe20000000000 */
[----:B------:R-:W-:Y:S01]  /*5560*/  R2UR UR18, R22 ;  /* 0x00000000161272ca */ /* 0x000fe200000e0000 */
[----:B------:R-:W-:Y:S01]  /*5570*/  UMOV UR7, 0x10000000 ;  /* 0x1000000000077882 */ /* 0x000fe20000000000 */
[----:B------:R-:W-:Y:S01]  /*5580*/  ISETP.GT.AND P3, PT, R15, 0x1, PT ;  /* 0x000000010f00780c */ /* 0x000fe20003f64270 */
[----:B------:R-:W-:Y:S01]  /*5590*/  UIADD3 UR14, UR5, 0x280, URZ ;  /* 0x00000280050e7890 */ /* 0x000fe2000fffe03f */
[C---:B------:R-:W-:Y:S01]  /*55a0*/  ISETP.NE.AND P1, PT, R5.reuse, 0x16, PT ;  /* 0x000000160500780c */ /* 0x040fe20003f25270 */
[----:B------:R-:W-:Y:S01]  /*55b0*/  UIADD3.X UR5, URZ, UR21, URZ, UP0, !UPT ;  /* 0x000000153f057290 */ /* 0x000fe200087fe43f */
[----:B------:R-:W-:Y:S01]  /*55c0*/  VIADD R14, R14, 0x40 ;  /* 0x000000400e0e7836 */ /* 0x000fe20000000000 */
[----:B------:R-:W-:Y:S01]  /*55d0*/  UMOV UR24, 0x30000 ;  /* 0x0003000000187882 */ /* 0x000fe20000000000 */
[----:B------:R-:W-:Y:S01]  /*55e0*/  SEL R4, RZ, 0x1, P1 ;  /* 0x00000001ff047807 */ /* 0x000fe20000800000 */
[----:B------:R-:W-:Y:S01]  /*55f0*/  UIADD3 UR13, UR13, UR8, URZ ;  /* 0x000000080d0d7290 */ /* 0x000fe2000fffe03f */
[----:B------:R-:W-:-:S02]  /*5600*/  SEL R5, R5, RZ, P1 ;  /* 0x000000ff05057207 */ /* 0x000fc40000800000 */
[----:B------:R-:W-:Y:S01]  /*5610*/  UMOV UR8, UR14 ;  /* 0x0000000e00087c82 */ /* 0x000fe20008000000 */
[----:B------:R-:W-:Y:S01]  /*5620*/  LOP3.LUT R3, R3, R4, RZ, 0x3c, !PT ;  /* 0x0000000403037212 */ /* 0x000fe200078e3cff */
[----:B------:R0:W-:Y:S02]  /*5630*/  UTMALDG.3D [UR8], [UR4], desc[UR6] ;  /* 0x00000608040075b4 */ /* 0x0001e40008011000 */
[----:B0-----:R-:W-:Y:S01]  /*5640*/  UMOV UR11, UR18 ;  /* 0x00000012000b7c82 */ /* 0x001fe20008000000 */
[----:B------:R-:W-:Y:S02]  /*5650*/  UMOV UR8, UR13 ;  /* 0x0000000d00087c82 */ /* 0x000fe40008000000 */
[----:B------:R0:W-:Y:S02]  /*5660*/  UTMALDG.3D.MULTICAST [UR8], [UR22], UR24, desc[UR6] ;  /* 0x00000608160073b4 */ /* 0x0001e40008011818 */
[----:B0-----:R-:W-:Y:S05]  /*5670*/  @P3 BRA `(.L_x_147) ;  /* 0xfffffffc00403947 */ /* 0x001fea000383ffff */
.L_x_143:
[----:B------:R-:W-:Y:S05]  /*5680*/  BSYNC B1 ;  /* 0x0000000000017941 */ /* 0x000fea0003800000 */
.L_x_142:
[----:B------:R-:W2:Y:S01]  /*5690*/  LDL.64 R12, [R1] ;  /* 0x00000000010c7983 */ /* 0x000ea20000100a00 */
[----:B------:R-:W-:Y:S01]  /*56a0*/  LOP3.LUT P4, RZ, R9, 0xff, RZ, 0xc0, !PT ;  /* 0x000000ff09ff7812 */ /* 0x000fe2000788c0ff */
[----:B------:R-:W-:Y:S01]  /*56b0*/  VIADD R8, R8, UR40 ;  /* 0x0000002808087c36 */ /* 0x000fe20008000000 */
[----:B------:R-:W-:Y:S01]  /*56c0*/  ULDC.64 UR4, c[0x0][0x650] ;  /* 0x0001940000047ab9 */ /* 0x000fe20000000a00 */
[----:B------:R-:W-:Y:S01]  /*56d0*/  IMAD.U32 R5, RZ, RZ, UR40 ;  /* 0x00000028ff057e24 */ /* 0x000fe2000f8e00ff */
[----:B------:R-:W-:Y:S01]  /*56e0*/  UISETP.GE.U32.AND UP0, UPT, UR40, 0x16, UPT ;  /* 0x000000162800788c */ /* 0x000fe2000bf06070 */
[----:B------:R-:W-:Y:S01]  /*56f0*/  BSSY B1, `(.L_x_148) ;  /* 0x0000070000017945 */ /* 0x000fe20003800000 */
[----:B------:R-:W-:Y:S01]  /*5700*/  ISETP.GT.U32.AND P1, PT, R8, 0x15, PT ;  /* 0x000000150800780c */ /* 0x000fe20003f24070 */
[----:B------:R-:W-:Y:S01]  /*5710*/  IMAD.MOV.U32 R19, RZ, RZ, -0x1 ;  /* 0xffffffffff137424 */ /* 0x000fe200078e00ff */
[----:B------:R-:W-:Y:S01]  /*5720*/  PRMT R9, RZ, 0x7610, R9 ;  /* 0x00007610ff097816 */ /* 0x000fe20000000009 */
[----:B------:R-:W-:Y:S01]  /*5730*/  IMAD.MOV.U32 R22, RZ, RZ, -0x1 ;  /* 0xffffffffff167424 */ /* 0x000fe200078e00ff */
[----:B------:R-:W-:-:S02]  /*5740*/  ISETP.LT.U32.AND P1, PT, R5, 0x16, P1 ;  /* 0x000000160500780c */ /* 0x000fc40000f21070 */
[----:B------:R-:W-:Y:S01]  /*5750*/  PLOP3.LUT P3, PT, PT, PT, UP0, 0x80, 0x0 ;  /* 0x000000000000781c */ /* 0x000fe20003f6f008 */
[----:B------:R-:W0:Y:S01]  /*5760*/  @P4 S2R R3, SR_CgaCtaId ;  /* 0x0000000000034919 */ /* 0x000e220000008800 */
[----:B------:R-:W-:-:S04]  /*5770*/  @P4 MOV R2, 0x400 ;  /* 0x0000040000024802 */ /* 0x000fc80000000f00 */
[----:B0-----:R-:W-:Y:S01]  /*5780*/  @P4 LEA R4, R3, R2, 0x18 ;  /* 0x0000000203044211 */ /* 0x001fe200078ec0ff */
[----:B------:R-:W-:-:S03]  /*5790*/  IMAD.WIDE.U32 R2, R8, -0x45d1745d, RZ ;  /* 0xba2e8ba308027825 */ /* 0x000fc600078e00ff */
[----:B------:R0:W-:Y:S01]  /*57a0*/  @P4 SYNCS.ARRIVE.TRANS64.A1T0 RZ, [R4+URZ+0x198], RZ ;  /* 0x000198ff04ff49a7 */ /* 0x0001e2000810003f */
[----:B------:R-:W-:Y:S01]  /*57b0*/  IMAD.MOV.U32 R2, RZ, RZ, -0x1 ;  /* 0xffffffffff027424 */ /* 0x000fe200078e00ff */
[----:B------:R-:W-:Y:S02]  /*57c0*/  SHF.R.U32.HI R5, RZ, 0x4, R3 ;  /* 0x00000004ff057819 */ /* 0x000fe40000011603 */
[----:B------:R-:W-:-:S03]  /*57d0*/  SEL R3, RZ, 0x1, !P1 ;  /* 0x00000001ff037807 */ /* 0x000fc60004800000 */
[----:B------:R-:W-:Y:S01]  /*57e0*/  IMAD R8, R5, -0x16, R8 ;  /* 0xffffffea05087824 */ /* 0x000fe200078e0208 */
[----:B------:R-:W-:Y:S02]  /*57f0*/  LOP3.LUT R0, R0, R3, RZ, 0x3c, !PT ;  /* 0x0000000300007212 */ /* 0x000fe400078e3cff */
[----:B------:R-:W-:Y:S02]  /*5800*/  PRMT R3, RZ, 0x7610, R3 ;  /* 0x00007610ff037816 */ /* 0x000fe40000000003 */
[----:B------:R-:W-:Y:S02]  /*5810*/  @P3 LOP3.LUT R0, R0, 0x1, R5, 0x78, !PT ;  /* 0x0000000100003812 */ /* 0x000fe400078e7805 */
[----:B--2---:R-:W-:-:S04]  /*5820*/  IADD3 R18, P4, R18, R12, RZ ;  /* 0x0000000c12127210 */ /* 0x004fc80007f9e0ff */
[----:B------:R-:W-:Y:S01]  /*5830*/  ISETP.GE.U32.AND P1, PT, R18, UR4, PT ;  /* 0x0000000412007c0c */ /* 0x000fe2000bf26070 */
[----:B------:R-:W-:-:S05]  /*5840*/  IMAD.X R17, R17, 0x1, R23, P4 ;  /* 0x0000000111117824 */ /* 0x000fca00020e0617 */
[----:B------:R-:W-:-:S13]  /*5850*/  ISETP.GE.U32.AND.EX P1, PT, R17, UR5, PT, P1 ;  /* 0x0000000511007c0c */ /* 0x000fda000bf26110 */
[----:B0-----:R-:W-:Y:S05]  /*5860*/  @P1 BRA `(.L_x_149) ;  /* 0x0000000400601947 */ /* 0x001fea0003800000 */
[----:B------:R-:W0:Y:S01]  /*5870*/  S2R R12, SR_CTAID.X ;  /* 0x00000000000c7919 */ /* 0x000e220000002500 */
[----:B------:R-:W-:Y:S01]  /*5880*/  ULDC.64 UR4, c[0x0][0x628] ;  /* 0x00018a0000047ab9 */ /* 0x000fe20000000a00 */
[----:B------:R-:W-:Y:S01]  /*5890*/  ULDC UR7, c[0x0][0x630] ;  /* 0x00018c0000077ab9 */ /* 0x000fe20000000800 */
[----:B------:R-:W-:Y:S01]  /*58a0*/  ISETP.NE.U32.AND P1, PT, RZ, UR4, PT ;  /* 0x00000004ff007c0c */ /* 0x000fe2000bf25070 */
[----:B------:R-:W1:Y:S01]  /*58b0*/  S2R R13, SR_CTAID.Y ;  /* 0x00000000000d7919 */ /* 0x000e620000002600 */
[----:B------:R-:W-:Y:S01]  /*58c0*/  ULDC UR8, c[0x0][0x150] ;  /* 0x0000540000087ab9 */ /* 0x000fe20000000800 */
[----:B------:R-:W-:Y:S01]  /*58d0*/  IMAD.MOV.U32 R2, RZ, RZ, R18 ;  /* 0x000000ffff027224 */ /* 0x000fe200078e0012 */
[----:B------:R-:W-:Y:S01]  /*58e0*/  ISETP.NE.AND.EX P1, PT, RZ, UR5, PT, P1 ;  /* 0x00000005ff007c0c */ /* 0x000fe2000bf25310 */
[----:B------:R-:W-:Y:S01]  /*58f0*/  IMAD.MOV.U32 R3, RZ, RZ, R17 ;  /* 0x000000ffff037224 */ /* 0x000fe200078e0011 */
[----:B0-----:R-:W-:-:S11]  /*5900*/  I2FP.F32.U32 R14, R12 ;  /* 0x0000000c000e7245 */ /* 0x001fd60000201000 */
[----:B------:R-:W-:Y:S05]  /*5910*/  @!P1 BRA `(.L_x_150) ;  /* 0x0000000000289947 */ /* 0x000fea0003800000 */
[----:B------:R-:W-:Y:S02]  /*5920*/  ULDC UR6, c[0x0][0x634] ;  /* 0x00018d0000067ab9 */ /* 0x000fe40000000800 */
[----:B------:R-:W-:-:S05]  /*5930*/  IADD3 R3, P1, R18, UR6, RZ ;  /* 0x0000000612037c10 */ /* 0x000fca000ff3e0ff */
[----:B------:R-:W-:-:S04]  /*5940*/  IMAD.X R11, RZ, RZ, R17, P1 ;  /* 0x000000ffff0b7224 */ /* 0x000fc800008e0611 */
[----:B------:R-:W-:-:S04]  /*5950*/  IMAD.WIDE.U32 R4, R11, UR4, RZ ;  /* 0x000000040b047c25 */ /* 0x000fc8000f8e00ff */
[----:B------:R-:W-:-:S04]  /*5960*/  IMAD.WIDE.U32 R4, P1, R3, UR5, R4 ;  /* 0x0000000503047c25 */ /* 0x000fc8000f820004 */
[----:B------:R-:W-:-:S04]  /*5970*/  IMAD.WIDE.U32 R2, R3, UR4, RZ ;  /* 0x0000000403027c25 */ /* 0x000fc8000f8e00ff */
[----:B------:R-:W-:Y:S01]  /*5980*/  IMAD.MOV.U32 R2, RZ, RZ, R5 ;  /* 0x000000ffff027224 */ /* 0x000fe200078e0005 */
[----:B------:R-:W-:Y:S01]  /*5990*/  IADD3 RZ, P3, R3, R4, RZ ;  /* 0x0000000403ff7210 */ /* 0x000fe20007f7e0ff */
[----:B------:R-:W-:-:S04]  /*59a0*/  IMAD.X R3, RZ, RZ, RZ, P1 ;  /* 0x000000ffff037224 */ /* 0x000fc800008e06ff */
[----:B------:R-:W-:-:S08]  /*59b0*/  IMAD.WIDE.U32.X R2, R11, UR5, R2, P3 ;  /* 0x000000050b027c25 */ /* 0x000fd000098e0402 */
.L_x_150:
[----:B------:R-:W0:Y:S01]  /*59c0*/  LDC R21, c[0x0][0x65c] ;  /* 0x00019700ff157b82 */ /* 0x000e220000000800 */
[--C-:B------:R-:W-:Y:S01]  /*59d0*/  SHF.R.U64 R11, R2, UR7, R3.reuse ;  /* 0x00000007020b7c19 */ /* 0x100fe20008001203 */
[----:B------:R-:W-:Y:S01]  /*59e0*/  FMUL R14, R14, UR8 ;  /* 0x000000080e0e7c20 */ /* 0x000fe20008400000 */
[----:B------:R-:W-:Y:S01]  /*59f0*/  SHF.R.U32.HI R2, RZ, UR7, R3 ;  /* 0x00000007ff027c19 */ /* 0x000fe20008011603 */
[----:B------:R-:W-:Y:S01]  /*5a00*/  ULDC UR6, c[0x0][0x154] ;  /* 0x0000550000067ab9 */ /* 0x000fe20000000800 */
[----:B------:R-:W-:Y:S01]  /*5a10*/  IADD3 R15, P1, RZ, -R11, RZ ;  /* 0x8000000bff0f7210 */ /* 0x000fe20007f3e0ff */
[----:B------:R-:W-:Y:S01]  /*5a20*/  ULDC.64 UR4, c[0x0][0x620] ;  /* 0x0001880000047ab9 */ /* 0x000fe20000000a00 */
[----:B-1----:R-:W-:Y:S01]  /*5a30*/  I2FP.F32.U32 R3, R13 ;  /* 0x0000000d00037245 */ /* 0x002fe20000201000 */
[----:B------:R-:W1:Y:S01]  /*5a40*/  LDC R19, c[0x0][0x144] ;  /* 0x00005100ff137b82 */ /* 0x000e620000000800 */
[----:B------:R-:W2:Y:S01]  /*5a50*/  F2I.U32.TRUNC.NTZ R14, R14 ;  /* 0x0000000e000e7305 */ /* 0x000ea2000020f000 */
[----:B------:R-:W-:-:S02]  /*5a60*/  IMAD.X R2, RZ, RZ, ~R2, P1 ;  /* 0x000000ffff027224 */ /* 0x000fc400008e0e02 */
[----:B------:R-:W-:Y:S01]  /*5a70*/  FMUL R4, R3, UR6 ;  /* 0x0000000603047c20 */ /* 0x000fe20008400000 */
[----:B------:R-:W-:Y:S01]  /*5a80*/  IMAD.MOV.U32 R3, RZ, RZ, R17 ;  /* 0x000000ffff037224 */ /* 0x000fe200078e0011 */
[----:B------:R-:W-:Y:S01]  /*5a90*/  ULDC.64 UR6, c[0x0][0x640] ;  /* 0x0001900000067ab9 */ /* 0x000fe20000000a00 */
[----:B------:R-:W-:Y:S01]  /*5aa0*/  IMAD R2, R2, UR4, RZ ;  /* 0x0000000402027c24 */ /* 0x000fe2000f8e02ff */
[----:B------:R-:W3:Y:S01]  /*5ab0*/  LDC R20, c[0x0][0x148] ;  /* 0x00005200ff147b82 */ /* 0x000ee20000000800 */
[----:B------:R-:W-:Y:S01]  /*5ac0*/  ISETP.NE.U32.AND P1, PT, RZ, UR6, PT ;  /* 0x00000006ff007c0c */ /* 0x000fe2000bf25070 */
[----:B------:R-:W4:Y:S01]  /*5ad0*/  F2I.U32.TRUNC.NTZ R4, R4 ;  /* 0x0000000400047305 */ /* 0x000f22000020f000 */
[----:B------:R-:W-:Y:S02]  /*5ae0*/  IMAD R5, R15, UR5, R2 ;  /* 0x000000050f057c24 */ /* 0x000fe4000f8e0202 */
[----:B------:R-:W-:Y:S01]  /*5af0*/  IMAD.MOV.U32 R2, RZ, RZ, R18 ;  /* 0x000000ffff027224 */ /* 0x000fe200078e0012 */
[----:B------:R-:W-:-:S02]  /*5b00*/  ISETP.NE.AND.EX P1, PT, RZ, UR7, PT, P1 ;  /* 0x00000007ff007c0c */ /* 0x000fc4000bf25310 */
[----:B0-----:R-:W-:Y:S01]  /*5b10*/  ISETP.NE.AND P4, PT, R21, 0x1, PT ;  /* 0x000000011500780c */ /* 0x001fe20003f85270 */
[----:B------:R-:W-:Y:S01]  /*5b20*/  IMAD.WIDE.U32 R2, R15, UR4, R2 ;  /* 0x000000040f027c25 */ /* 0x000fe2000f8e0002 */
[----:B------:R-:W-:-:S03]  /*5b30*/  ULDC UR4, c[0x0][0x618] ;  /* 0x0001860000047ab9 */ /* 0x000fc60000000800 */
[----:B--2---:R-:W-:Y:S02]  /*5b40*/  IMAD.MOV R14, RZ, RZ, -R14 ;  /* 0x000000ffff0e7224 */ /* 0x004fe400078e0a0e */
[----:B------:R-:W-:Y:S02]  /*5b50*/  IMAD.IADD R3, R3, 0x1, R5 ;  /* 0x0000000103037824 */ /* 0x000fe400078e0205 */
[----:B-1----:R-:W-:-:S03]  /*5b60*/  IMAD R12, R19, R14, R12 ;  /* 0x0000000e130c7224 */ /* 0x002fc600078e020c */
[--C-:B------:R-:W-:Y:S01]  /*5b70*/  SHF.R.U64 R14, R2, UR4, R3.reuse ;  /* 0x00000004020e7c19 */ /* 0x100fe20008001203 */
[----:B----4-:R-:W-:Y:S01]  /*5b80*/  IMAD.MOV R2, RZ, RZ, -R4 ;  /* 0x000000ffff027224 */ /* 0x010fe200078e0a04 */
[----:B------:R-:W-:Y:S01]  /*5b90*/  SHF.R.U32.HI R3, RZ, UR4, R3 ;  /* 0x00000004ff037c19 */ /* 0x000fe20008011603 */
[----:B------:R-:W-:Y:S02]  /*5ba0*/  ULDC UR4, c[0x0][0x608] ;  /* 0x0001820000047ab9 */ /* 0x000fe40000000800 */
[----:B---3--:R-:W-:Y:S01]  /*5bb0*/  @P4 IMAD R12, R20, R2, R13 ;  /* 0x00000002140c4224 */ /* 0x008fe200078e020d */
[--C-:B------:R-:W-:Y:S02]  /*5bc0*/  SHF.R.U64 R19, R14, UR4, R3.reuse ;  /* 0x000000040e137c19 */ /* 0x100fe40008001203 */
[----:B------:R-:W-:Y:S01]  /*5bd0*/  SHF.R.U32.HI R2, RZ, UR4, R3 ;  /* 0x00000004ff027c19 */ /* 0x000fe20008011603 */
[----:B------:R-:W-:-:S03]  /*5be0*/  ULDC UR4, c[0x0][0x658] ;  /* 0x0001960000047ab9 */ /* 0x000fc60000000800 */
[--C-:B------:R-:W-:Y:S02]  /*5bf0*/  SHF.R.U64 R13, R19, UR4, R2.reuse ;  /* 0x00000004130d7c19 */ /* 0x100fe40008001202 */
[----:B------:R-:W-:-:S03]  /*5c00*/  SHF.R.U32.HI R2, RZ, UR4, R2 ;  /* 0x00000004ff027c19 */ /* 0x000fc60008011602 */
[----:B------:R-:W-:Y:S02]  /*5c10*/  IMAD.MOV.U32 R4, RZ, RZ, R13 ;  /* 0x000000ffff047224 */ /* 0x000fe400078e000d */
[----:B------:R-:W-:Y:S01]  /*5c20*/  IMAD.MOV.U32 R3, RZ, RZ, R2 ;  /* 0x000000ffff037224 */ /* 0x000fe200078e0002 */
[----:B------:R-:W-:Y:S06]  /*5c30*/  @!P1 BRA `(.L_x_151) ;  /* 0x00000000002c9947 */ /* 0x000fec0003800000 */
        /* <DEDUP_REMOVED lines=9> */
[----:B------:R-:W-:-:S04]  /*5cd0*/  IMAD.WIDE.U32.X R2, R15, UR7, R2, P3 ;  /* 0x000000070f027c25 */ /* 0x000fc800098e0402 */
[----:B------:R-:W-:-:S07]  /*5ce0*/  IMAD.MOV.U32 R4, RZ, RZ, R2 ;  /* 0x000000ffff047224 */ /* 0x000fce00078e0002 */
.L_x_151:
[----:B------:R-:W-:Y:S01]  /*5cf0*/  ULDC UR4, c[0x0][0x648] ;  /* 0x0001920000047ab9 */ /* 0x000fe20000000800 */
[----:B------:R-:W-:Y:S01]  /*5d00*/  LOP3.LUT R2, R19, UR16, RZ, 0xc0, !PT ;  /* 0x0000001013027c12 */ /* 0x000fe2000f8ec0ff */
[----:B------:R-:W-:Y:S01]  /*5d10*/  ULDC UR5, c[0x0][0x610] ;  /* 0x0001840000057ab9 */ /* 0x000fe20000000800 */
[----:B------:R-:W-:Y:S01]  /*5d20*/  SHF.R.U64 R3, R4, UR4, R3 ;  /* 0x0000000404037c19 */ /* 0x000fe20008001203 */
[----:B------:R-:W-:Y:S01]  /*5d30*/  ULDC UR4, c[0x0][0x638] ;  /* 0x00018e0000047ab9 */ /* 0x000fe20000000800 */
[----:B------:R-:W-:-:S03]  /*5d40*/  LOP3.LUT R14, R14, UR15, RZ, 0xc0, !PT ;  /* 0x0000000f0e0e7c12 */ /* 0x000fc6000f8ec0ff */
[----:B------:R-:W-:Y:S02]  /*5d50*/  IMAD.MOV R4, RZ, RZ, -R3 ;  /* 0x000000ffff047224 */ /* 0x000fe400078e0a03 */
[----:B------:R-:W-:Y:S02]  /*5d60*/  IMAD R3, R3, UR17, R2 ;  /* 0x0000001103037c24 */ /* 0x000fe4000f8e0202 */
[----:B------:R-:W-:Y:S01]  /*5d70*/  IMAD R13, R4, UR4, R13 ;  /* 0x00000004040d7c24 */ /* 0x000fe2000f8e020d */
[----:B------:R-:W-:Y:S01]  /*5d80*/  ULDC UR4, c[0x0][0x600] ;  /* 0x0001800000047ab9 */ /* 0x000fe20000000800 */
[----:B------:R-:W-:Y:S02]  /*5d90*/  IMAD R12, R3, UR5, R12 ;  /* 0x00000005030c7c24 */ /* 0x000fe4000f8e020c */
[----:B------:R-:W-:Y:S02]  /*5da0*/  IMAD R13, R13, UR4, R14 ;  /* 0x000000040d0d7c24 */ /* 0x000fe4000f8e020e */
[----:B------:R-:W-:-:S02]  /*5db0*/  IMAD.MOV.U32 R3, RZ, RZ, 0x1 ;  /* 0x00000001ff037424 */ /* 0x000fc400078e00ff */
[----:B------:R-:W-:Y:S01]  /*5dc0*/  IMAD.MOV.U32 R2, RZ, RZ, R11 ;  /* 0x000000ffff027224 */ /* 0x000fe200078e000b */
[----:B------:R-:W-:Y:S02]  /*5dd0*/  SEL R22, R13, R12, !P4 ;  /* 0x0000000c0d167207 */ /* 0x000fe40006000000 */
[----:B------:R-:W-:-:S07]  /*5de0*/  SEL R19, R12, R13, !P4 ;  /* 0x0000000d0c137207 */ /* 0x000fce0006000000 */
.L_x_149:
[----:B------:R-:W-:Y:S05]  /*5df0*/  BSYNC B1 ;  /* 0x0000000000017941 */ /* 0x000fea0003800000 */
.L_x_148:
[----:B------:R-:W-:-:S13]  /*5e00*/  LOP3.LUT P1, RZ, R3, 0xff, RZ, 0xc0, !PT ;  /* 0x000000ff03ff7812 */ /* 0x000fda000782c0ff */
[----:B------:R-:W-:Y:S05]  /*5e10*/  @P1 BRA `(.L_x_152) ;  /* 0xfffffff400201947 */ /* 0x000fea000383ffff */
[----:B------:R-:W-:Y:S05]  /*5e20*/  BSYNC B0 ;  /* 0x0000000000007941 */ /* 0x000fea0003800000 */
.L_x_140:
[----:B------:R-:W-:-:S03]  /*5e30*/  UMOV UR4, 0xffffffff ;  /* 0xffffffff00047882 */ /* 0x000fc60000000000 */
[----:B------:R-:W-:Y:S05]  /*5e40*/  BRA.DIV UR4, `(.L_x_153) ;  /* 0x0000000e04c87947 */ /* 0x000fea000b800000 */
[----:B------:R-:W-:-:S13]  /*5e50*/  ELECT P6, URZ, PT ;  /* 0x00000000003f782f */ /* 0x000fda00038c0000 */
.L_x_187:
[----:B------:R-:W-:Y:S04]  /*5e60*/  BSSY B0, `(.L_x_154) ;  /* 0x00000cd000007945 */ /* 0x000fe80003800000 */
[----:B------:R-:W-:Y:S05]  /*5e70*/  @!P6 BRA `(.L_x_155) ;  /* 0x0000000c002ce947 */ /* 0x000fea0003800000 */
[----:B------:R-:W-:-:S04]  /*5e80*/  LOP3.LUT R16, R16, 0x2, RZ, 0xfc, !PT ;  /* 0x0000000210107812 */ /* 0x000fc800078efcff */
[----:B------:R-:W-:-:S13]  /*5e90*/  ISETP.NE.AND P0, PT, R16, 0x3, PT ;  /* 0x000000031000780c */ /* 0x000fda0003f05270 */
[----:B------:R-:W-:Y:S05]  /*5ea0*/  @!P0 BRA `(.L_x_156) ;  /* 0x0000000000048947 */ /* 0x000fea0003800000 */
[----:B------:R-:W-:Y:S01]  /*5eb0*/  BPT.TRAP 0x1 ;  /* 0x000000040000795c */ /* 0x000fe20000300000 */
.L_x_156:
[----:B------:R-:W0:Y:S01]  /*5ec0*/  S2R R3, SR_CgaCtaId ;  /* 0x0000000000037919 */ /* 0x000e220000008800 */
[----:B------:R-:W-:-:S04]  /*5ed0*/  MOV R2, 0x400 ;  /* 0x0000040000027802 */ /* 0x000fc80000000f00 */
[----:B0-----:R-:W-:Y:S02]  /*5ee0*/  LEA R3, R3, R2, 0x18 ;  /* 0x0000000203037211 */ /* 0x001fe400078ec0ff */
[----:B------:R-:W-:-:S03]  /*5ef0*/  SHF.L.U32 R2, R0, 0x1f, RZ ;  /* 0x0000001f00027819 */ /* 0x000fc600000006ff */
[----:B------:R-:W-:-:S04]  /*5f00*/  VIADD R3, R3, 0xb0 ;  /* 0x000000b003037836 */ /* 0x000fc80000000000 */
[C---:B------:R-:W-:Y:S02]  /*5f10*/  IMAD R7, R8.reuse, 0x8, R3 ;  /* 0x0000000808077824 */ /* 0x040fe400078e0203 */
[----:B------:R-:W-:Y:S02]  /*5f20*/  VIADD R8, R8, 0x1 ;  /* 0x0000000108087836 */ /* 0x000fe40000000000 */
[----:B------:R-:W0:Y:S03]  /*5f30*/  SYNCS.PHASECHK.TRANS64.TRYWAIT P0, [R7+URZ], R2 ;  /* 0x00000002070075a7 */ /* 0x000e26000800017f */
[----:B------:R-:W-:-:S04]  /*5f40*/  ISETP.NE.AND P1, PT, R8, 0x16, PT ;  /* 0x000000160800780c */ /* 0x000fc80003f25270 */
[----:B------:R-:W-:Y:S02]  /*5f50*/  SEL R5, RZ, 0x1, P1 ;  /* 0x00000001ff057807 */ /* 0x000fe40000800000 */
[----:B------:R-:W-:Y:S02]  /*5f60*/  SEL R8, R8, RZ, P1 ;  /* 0x000000ff08087207 */ /* 0x000fe40000800000 */
[----:B------:R-:W-:-:S03]  /*5f70*/  LOP3.LUT R5, R0, R5, RZ, 0x3c, !PT ;  /* 0x0000000500057212 */ /* 0x000fc600078e3cff */
[----:B------:R-:W-:Y:S01]  /*5f80*/  IMAD R9, R8, 0x8, R3 ;  /* 0x0000000808097824 */ /* 0x000fe200078e0203 */
[----:B------:R-:W-:Y:S01]  /*5f90*/  SHF.L.U32 R4, R5, 0x1f, RZ ;  /* 0x0000001f05047819 */ /* 0x000fe200000006ff */
[----:B0-----:R-:W-:Y:S06]  /*5fa0*/  @!P0 BRA `(.L_x_157) ;  /* 0x0000000c00908947 */ /* 0x001fec0003800000 */
.L_x_188:
[----:B------:R-:W1:Y:S01]  /*5fb0*/  SYNCS.PHASECHK.TRANS64.TRYWAIT P0, [R9+URZ], R4 ;  /* 0x00000004090075a7 */ /* 0x000e62000800017f */
[----:B------:R-:W-:-:S05]  /*5fc0*/  VIADD R0, R8, 0x1 ;  /* 0x0000000108007836 */ /* 0x000fca0000000000 */
[----:B------:R-:W-:-:S04]  /*5fd0*/  ISETP.NE.AND P1, PT, R0, 0x16, PT ;  /* 0x000000160000780c */ /* 0x000fc80003f25270 */
[----:B0-----:R-:W-:Y:S02]  /*5fe0*/  SEL R2, RZ, 0x1, P1 ;  /* 0x00000001ff027807 */ /* 0x001fe40000800000 */
[----:B------:R-:W-:Y:S02]  /*5ff0*/  SEL R0, R0, RZ, P1 ;  /* 0x000000ff00007207 */ /* 0x000fe40000800000 */
[----:B------:R-:W-:-:S03]  /*6000*/  LOP3.LUT R7, R5, R2, RZ, 0x3c, !PT ;  /* 0x0000000205077212 */ /* 0x000fc600078e3cff */
[----:B------:R-:W-:Y:S01]  /*6010*/  IMAD R6, R0, 0x8, R3 ;  /* 0x0000000800067824 */ /* 0x000fe200078e0203 */
[----:B------:R-:W-:Y:S01]  /*6020*/  SHF.L.U32 R5, R7, 0x1f, RZ ;  /* 0x0000001f07057819 */ /* 0x000fe200000006ff */
[----:B-1----:R-:W-:Y:S06]  /*6030*/  @!P0 BRA `(.L_x_158) ;  /* 0x0000000c00808947 */ /* 0x002fec0003800000 */
.L_x_189:
[----:B------:R-:W1:Y:S01]  /*6040*/  SYNCS.PHASECHK.TRANS64.TRYWAIT P0, [R6+URZ], R5 ;  /* 0x00000005060075a7 */ /* 0x000e62000800017f */
[----:B------:R-:W-:-:S05]  /*6050*/  VIADD R0, R0, 0x1 ;  /* 0x0000000100007836 */ /* 0x000fca0000000000 */
[----:B------:R-:W-:-:S04]  /*6060*/  ISETP.NE.AND P1, PT, R0, 0x16, PT ;  /* 0x000000160000780c */ /* 0x000fc80003f25270 */
[----:B------:R-:W-:Y:S02]  /*6070*/  SEL R2, RZ, 0x1, P1 ;  /* 0x00000001ff027807 */ /* 0x000fe40000800000 */
[----:B------:R-:W-:Y:S02]  /*6080*/  SEL R0, R0, RZ, P1 ;  /* 0x000000ff00007207 */ /* 0x000fe40000800000 */
[----:B------:R-:W-:-:S03]  /*6090*/  LOP3.LUT R7, R7, R2, RZ, 0x3c, !PT ;  /* 0x0000000207077212 */ /* 0x000fc600078e3cff */
[----:B0-----:R-:W-:Y:S01]  /*60a0*/  IMAD R9, R0, 0x8, R3 ;  /* 0x0000000800097824 */ /* 0x001fe200078e0203 */
[----:B------:R-:W-:Y:S01]  /*60b0*/  SHF.L.U32 R4, R7, 0x1f, RZ ;  /* 0x0000001f07047819 */ /* 0x000fe200000006ff */
[----:B-1----:R-:W-:Y:S06]  /*60c0*/  @!P0 BRA `(.L_x_159) ;  /* 0x0000000c00708947 */ /* 0x002fec0003800000 */
.L_x_190:
        /* <DEDUP_REMOVED lines=9> */
.L_x_191:
        /* <DEDUP_REMOVED lines=9> */
.L_x_192:
        /* <DEDUP_REMOVED lines=9> */
.L_x_193:
        /* <DEDUP_REMOVED lines=9> */
.L_x_194:
        /* <DEDUP_REMOVED lines=9> */
.L_x_195:
        /* <DEDUP_REMOVED lines=9> */
.L_x_196:
        /* <DEDUP_REMOVED lines=9> */
.L_x_197:
        /* <DEDUP_REMOVED lines=9> */
.L_x_198:
        /* <DEDUP_REMOVED lines=9> */
.L_x_199:
        /* <DEDUP_REMOVED lines=9> */
.L_x_200:
        /* <DEDUP_REMOVED lines=9> */
.L_x_201:
        /* <DEDUP_REMOVED lines=9> */
.L_x_202:
        /* <DEDUP_REMOVED lines=9> */
.L_x_203:
        /* <DEDUP_REMOVED lines=9> */
.L_x_204:
        /* <DEDUP_REMOVED lines=9> */
.L_x_205:
        /* <DEDUP_REMOVED lines=9> */
.L_x_206:
        /* <DEDUP_REMOVED lines=9> */
.L_x_207:
[----:B------:R-:W1:Y:S01]  /*6a60*/  SYNCS.PHASECHK.TRANS64.TRYWAIT P0, [R6+URZ], R5 ;  /* 0x00000005060075a7 */ /* 0x000e62000800017f */
[----:B------:R-:W-:-:S05]  /*6a70*/  VIADD R0, R0, 0x1 ;  /* 0x0000000100007836 */ /* 0x000fca0000000000 */
[----:B------:R-:W-:-:S04]  /*6a80*/  ISETP.NE.AND P1, PT, R0, 0x16, PT ;  /* 0x000000160000780c */ /* 0x000fc80003f25270 */
[----:B------:R-:W-:Y:S02]  /*6a90*/  SEL R2, RZ, 0x1, P1 ;  /* 0x00000001ff027807 */ /* 0x000fe40000800000 */
[----:B------:R-:W-:Y:S02]  /*6aa0*/  SEL R0, R0, RZ, P1 ;  /* 0x000000ff00007207 */ /* 0x000fe40000800000 */
[----:B------:R-:W-:Y:S01]  /*6ab0*/  LOP3.LUT R2, R7, R2, RZ, 0x3c, !PT ;  /* 0x0000000207027212 */ /* 0x000fe200078e3cff */
[----:B-1----:R-:W-:Y:S06]  /*6ac0*/  @!P0 BRA `(.L_x_177) ;  /* 0x0000000800588947 */ /* 0x002fec0003800000 */
.L_x_208:
[----:B------:R-:W-:Y:S01]  /*6ad0*/  IMAD R3, R0, 0x8, R3 ;  /* 0x0000000800037824 */ /* 0x000fe200078e0203 */
[----:B------:R-:W-:-:S07]  /*6ae0*/  SHF.L.U32 R0, R2, 0x1f, RZ ;  /* 0x0000001f02007819 */ /* 0x000fce00000006ff */
.L_x_178:
[----:B--2---:R2:W3:Y:S02]  /*6af0*/  SYNCS.PHASECHK.TRANS64.TRYWAIT P0, [R3+URZ], R0 ;  /* 0x00000000030075a7 */ /* 0x0044e4000800017f */
[----:B---3--:R-:W-:Y:S05]  /*6b00*/  @!P0 NANOSLEEP.SYNCS 0x989680 ;  /* 0x009896800000895d */ /* 0x008fea0003900000 */
[----:B------:R-:W3:Y:S02]  /*6b10*/  @!P0 SYNCS.PHASECHK.TRANS64 P0, [R3+URZ], R0 ;  /* 0x00000000030085a7 */ /* 0x000ee4000800007f */
[----:B---3--:R-:W-:Y:S05]  /*6b20*/  @!P0 BRA `(.L_x_178) ;  /* 0xfffffffc00f08947 */ /* 0x008fea000383ffff */
.L_x_155:
[----:B------:R-:W-:Y:S05]  /*6b30*/  BSYNC B0 ;  /* 0x0000000000007941 */ /* 0x000fea0003800000 */
.L_x_154:
[----:B------:R-:W-:Y:S05]  /*6b40*/  EXIT ;  /* 0x000000000000794d */ /* 0x000fea0003800000 */
.L_x_20:
[----:B-1----:R1:W2:Y:S02]  /*6b50*/  SYNCS.PHASECHK.TRANS64.TRYWAIT P0, [R81+URZ], R0 ;  /* 0x00000000510075a7 */ /* 0x0022a4000800017f */
[----:B--2---:R-:W-:Y:S05]  /*6b60*/  @!P0 NANOSLEEP.SYNCS 0x989680 ;  /* 0x009896800000895d */ /* 0x004fea0003900000 */
[----:B------:R-:W2:Y:S02]  /*6b70*/  @!P0 SYNCS.PHASECHK.TRANS64 P0, [R81+URZ], R0 ;  /* 0x00000000510085a7 */ /* 0x000ea4000800007f */
[----:B--2---:R-:W-:Y:S05]  /*6b80*/  @!P0 BRA `(.L_x_20) ;  /* 0xfffffffc00f08947 */ /* 0x004fea000383ffff */
[----:B------:R-:W-:Y:S05]  /*6b90*/  BRA `(.L_x_179) ;  /* 0xffffffac00887947 */ /* 0x000fea000383ffff */
.L_x_25:
[----:B--2---:R2:W3:Y:S02]  /*6ba0*/  SYNCS.PHASECHK.TRANS64.TRYWAIT P1, [R3+URZ], R0 ;  /* 0x00000000030075a7 */ /* 0x0044e4000802017f */
[----:B---3--:R-:W-:Y:S05]  /*6bb0*/  @!P1 NANOSLEEP.SYNCS 0x989680 ;  /* 0x009896800000995d */ /* 0x008fea0003900000 */
[----:B------:R-:W3:Y:S02]  /*6bc0*/  @!P1 SYNCS.PHASECHK.TRANS64 P1, [R3+URZ], R0 ;  /* 0x00000000030095a7 */ /* 0x000ee4000802007f */
[----:B---3--:R-:W-:Y:S05]  /*6bd0*/  @!P1 BRA `(.L_x_25) ;  /* 0xfffffffc00f09947 */ /* 0x008fea000383ffff */
[----:B------:R-:W-:Y:S05]  /*6be0*/  BRA `(.L_x_24) ;  /* 0xffffffac00f07947 */ /* 0x000fea000383ffff */
.L_x_30:
[----:B--2---:R-:W-:-:S04]  /*6bf0*/  IMAD.U32 R5, RZ, RZ, UR4 ;  /* 0x00000004ff057e24 */ /* 0x004fc8000f8e00ff */
[----:B------:R2:W3:Y:S03]  /*6c00*/  SYNCS.PHASECHK.TRANS64.TRYWAIT P1, [R5+URZ], R4 ;  /* 0x00000004050075a7 */ /* 0x0004e6000802017f */
[----:B---3--:R-:W-:Y:S05]  /*6c10*/  @!P1 NANOSLEEP.SYNCS 0x989680 ;  /* 0x009896800000995d */ /* 0x008fea0003900000 */
[----:B------:R-:W3:Y:S02]  /*6c20*/  @!P1 SYNCS.PHASECHK.TRANS64 P1, [R5+URZ], R4 ;  /* 0x00000004050095a7 */ /* 0x000ee4000802007f */
[----:B---3--:R-:W-:Y:S05]  /*6c30*/  @!P1 BRA `(.L_x_30) ;  /* 0xfffffffc00ec9947 */ /* 0x008fea000383ffff */
[----:B------:R-:W-:Y:S05]  /*6c40*/  BRA `(.L_x_29) ;  /* 0xffffffb000687947 */ /* 0x000fea000383ffff */
.L_x_36:
[----:B-1----:R1:W2:Y:S02]  /*6c50*/  SYNCS.PHASECHK.TRANS64.TRYWAIT P0, [R81+URZ+0x10], R0 ;  /* 0x00001000510075a7 */ /* 0x0022a4000800017f */
[----:B--2---:R-:W-:Y:S05]  /*6c60*/  @!P0 NANOSLEEP.SYNCS 0x989680 ;  /* 0x009896800000895d */ /* 0x004fea0003900000 */
[----:B------:R-:W2:Y:S02]  /*6c70*/  @!P0 SYNCS.PHASECHK.TRANS64 P0, [R81+URZ+0x10], R0 ;  /* 0x00001000510085a7 */ /* 0x000ea4000800007f */
[----:B--2---:R-:W-:Y:S05]  /*6c80*/  @!P0 BRA `(.L_x_36) ;  /* 0xfffffffc00f08947 */ /* 0x004fea000383ffff */
[----:B------:R-:W-:Y:S05]  /*6c90*/  BRA `(.L_x_180) ;  /* 0xffffffb400747947 */ /* 0x000fea000383ffff */
.L_x_141:
[----:B------:R-:W-:Y:S01]  /*6ca0*/  BSSY B1, `(.L_x_181) ;  /* 0x0000006000017945 */ /* 0x000fe20003800000 */
[----:B------:R-:W-:-:S07]  /*6cb0*/  IMAD.MOV.U32 R15, RZ, RZ, -0x1 ;  /* 0xffffffffff0f7424 */ /* 0x000fce00078e00ff */
[----:B-----5:R-:W-:Y:S05]  /*6cc0*/  WARPSYNC.COLLECTIVE R15, `(.L_x_182) ;  /* 0x000000000f0c7348 */ /* 0x020fea0003c00000 */
[----:B------:R-:W-:Y:S02]  /*6cd0*/  ELECT P6, UR62, PT ;  /* 0x00000000003e782f */ /* 0x000fe400038c0000 */
[----:B------:R-:W-:Y:S01]  /*6ce0*/  MOV R14, UR62 ;  /* 0x0000003e000e7c02 */ /* 0x000fe20008000f00 */
[----:B-----5:R-:W-:Y:S10]  /*6cf0*/  ENDCOLLECTIVE ;  /* 0x000000000000791b */ /* 0x020ff40003800000 */
.L_x_182:
[----:B------:R-:W-:Y:S05]  /*6d00*/  BSYNC B1 ;  /* 0x0000000000017941 */ /* 0x000fea0003800000 */
.L_x_181:
[----:B------:R-:W-:Y:S05]  /*6d10*/  BRA `(.L_x_183) ;  /* 0xffffffe4006c7947 */ /* 0x000fea000383ffff */
.L_x_144:
[----:B-1----:R1:W2:Y:S02]  /*6d20*/  SYNCS.PHASECHK.TRANS64.TRYWAIT P1, [R13+URZ+0xb0], R4 ;  /* 0x0000b0040d0075a7 */ /* 0x0022a4000802017f */
[----:B--2---:R-:W-:Y:S05]  /*6d30*/  @!P1 NANOSLEEP.SYNCS 0x989680 ;  /* 0x009896800000995d */ /* 0x004fea0003900000 */
[----:B------:R-:W2:Y:S02]  /*6d40*/  @!P1 SYNCS.PHASECHK.TRANS64 P1, [R13+URZ+0xb0], R4 ;  /* 0x0000b0040d0095a7 */ /* 0x000ea4000802007f */
[----:B--2---:R-:W-:Y:S05]  /*6d50*/  @!P1 BRA `(.L_x_144) ;  /* 0xfffffffc00f09947 */ /* 0x004fea000383ffff */
[----:B------:R-:W-:Y:S05]  /*6d60*/  BRA `(.L_x_184) ;  /* 0xffffffe400a47947 */ /* 0x000fea000383ffff */
.L_x_153:
[----:B------:R-:W-:Y:S01]  /*6d70*/  BSSY B0, `(.L_x_185) ;  /* 0x0000006000007945 */ /* 0x000fe20003800000 */
[----:B------:R-:W-:-:S07]  /*6d80*/  IMAD.MOV.U32 R15, RZ, RZ, -0x1 ;  /* 0xffffffffff0f7424 */ /* 0x000fce00078e00ff */
[----:B-----5:R-:W-:Y:S05]  /*6d90*/  WARPSYNC.COLLECTIVE R15, `(.L_x_186) ;  /* 0x000000000f0c7348 */ /* 0x020fea0003c00000 */
[----:B------:R-:W-:Y:S02]  /*6da0*/  ELECT P6, UR62, PT ;  /* 0x00000000003e782f */ /* 0x000fe400038c0000 */
[----:B------:R-:W-:Y:S01]  /*6db0*/  MOV R14, UR62 ;  /* 0x0000003e000e7c02 */ /* 0x000fe20008000f00 */
[----:B-----5:R-:W-:Y:S10]  /*6dc0*/  ENDCOLLECTIVE ;  /* 0x000000000000791b */ /* 0x020ff40003800000 */
.L_x_186:
[----:B------:R-:W-:Y:S05]  /*6dd0*/  BSYNC B0 ;  /* 0x0000000000007941 */ /* 0x000fea0003800000 */
.L_x_185:
[----:B------:R-:W-:Y:S05]  /*6de0*/  BRA `(.L_x_187) ;  /* 0xfffffff0001c7947 */ /* 0x000fea000383ffff */
.L_x_157:
[----:B0-----:R0:W1:Y:S02]  /*6df0*/  SYNCS.PHASECHK.TRANS64.TRYWAIT P0, [R7+URZ], R2 ;  /* 0x00000002070075a7 */ /* 0x001064000800017f */
[----:B-1----:R-:W-:Y:S05]  /*6e00*/  @!P0 NANOSLEEP.SYNCS 0x989680 ;  /* 0x009896800000895d */ /* 0x002fea0003900000 */
[----:B------:R-:W1:Y:S02]  /*6e10*/  @!P0 SYNCS.PHASECHK.TRANS64 P0, [R7+URZ], R2 ;  /* 0x00000002070085a7 */ /* 0x000e64000800007f */
[----:B-1----:R-:W-:Y:S05]  /*6e20*/  @!P0 BRA `(.L_x_157) ;  /* 0xfffffffc00f08947 */ /* 0x002fea000383ffff */
[----:B------:R-:W-:Y:S05]  /*6e30*/  BRA `(.L_x_188) ;  /* 0xfffffff0005c7947 */ /* 0x000fea000383ffff */
.L_x_158:
[----:B0-----:R0:W1:Y:S02]  /*6e40*/  SYNCS.PHASECHK.TRANS64.TRYWAIT P0, [R9+URZ], R4 ;  /* 0x00000004090075a7 */ /* 0x001064000800017f */
[----:B-1----:R-:W-:Y:S05]  /*6e50*/  @!P0 NANOSLEEP.SYNCS 0x989680 ;  /* 0x009896800000895d */ /* 0x002fea0003900000 */
[----:B------:R-:W1:Y:S02]  /*6e60*/  @!P0 SYNCS.PHASECHK.TRANS64 P0, [R9+URZ], R4 ;  /* 0x00000004090085a7 */ /* 0x000e64000800007f */
[----:B-1----:R-:W-:Y:S05]  /*6e70*/  @!P0 BRA `(.L_x_158) ;  /* 0xfffffffc00f08947 */ /* 0x002fea000383ffff */
[----:B------:R-:W-:Y:S05]  /*6e80*/  BRA `(.L_x_189) ;  /* 0xfffffff0006c7947 */ /* 0x000fea000383ffff */
.L_x_159:
[----:B0-----:R0:W1:Y:S02]  /*6e90*/  SYNCS.PHASECHK.TRANS64.TRYWAIT P0, [R6+URZ], R5 ;  /* 0x00000005060075a7 */ /* 0x001064000800017f */
[----:B-1----:R-:W-:Y:S05]  /*6ea0*/  @!P0 NANOSLEEP.SYNCS 0x989680 ;  /* 0x009896800000895d */ /* 0x002fea0003900000 */
[----:B------:R-:W1:Y:S02]  /*6eb0*/  @!P0 SYNCS.PHASECHK.TRANS64 P0, [R6+URZ], R5 ;  /* 0x00000005060085a7 */ /* 0x000e64000800007f */
[----:B-1----:R-:W-:Y:S05]  /*6ec0*/  @!P0 BRA `(.L_x_159) ;  /* 0xfffffffc00f08947 */ /* 0x002fea000383ffff */
[----:B------:R-:W-:Y:S05]  /*6ed0*/  BRA `(.L_x_190) ;  /* 0xfffffff0007c7947 */ /* 0x000fea000383ffff */
.L_x_160:
[----:B0-----:R0:W1:Y:S02]  /*6ee0*/  SYNCS.PHASECHK.TRANS64.TRYWAIT P0, [R9+URZ], R4 ;  /* 0x00000004090075a7 */ /* 0x001064000800017f */
[----:B-1----:R-:W-:Y:S05]  /*6ef0*/  @!P0 NANOSLEEP.SYNCS 0x989680 ;  /* 0x009896800000895d */ /* 0x002fea0003900000 */
[----:B------:R-:W1:Y:S02]  /*6f00*/  @!P0 SYNCS.PHASECHK.TRANS64 P0, [R9+URZ], R4 ;  /* 0x00000004090085a7 */ /* 0x000e64000800007f */
[----:B-1----:R-:W-:Y:S05]  /*6f10*/  @!P0 BRA `(.L_x_160) ;  /* 0xfffffffc00f08947 */ /* 0x002fea000383ffff */
[----:B------:R-:W-:Y:S05]  /*6f20*/  BRA `(.L_x_191) ;  /* 0xfffffff0008c7947 */ /* 0x000fea000383ffff */
.L_x_161:
[----:B0-----:R0:W1:Y:S02]  /*6f30*/  SYNCS.PHASECHK.TRANS64.TRYWAIT P0, [R6+URZ], R5 ;  /* 0x00000005060075a7 */ /* 0x001064000800017f */
[----:B-1----:R-:W-:Y:S05]  /*6f40*/  @!P0 NANOSLEEP.SYNCS 0x989680 ;  /* 0x009896800000895d */ /* 0x002fea0003900000 */
[----:B------:R-:W1:Y:S02]  /*6f50*/  @!P0 SYNCS.PHASECHK.TRANS64 P0, [R6+URZ], R5 ;  /* 0x00000005060085a7 */ /* 0x000e64000800007f */
[----:B-1----:R-:W-:Y:S05]  /*6f60*/  @!P0 BRA `(.L_x_161) ;  /* 0xfffffffc00f08947 */ /* 0x002fea000383ffff */
[----:B------:R-:W-:Y:S05]  /*6f70*/  BRA `(.L_x_192) ;  /* 0xfffffff0009c7947 */ /* 0x000fea000383ffff */
.L_x_162:
[----:B0-----:R0:W1:Y:S02]  /*6f80*/  SYNCS.PHASECHK.TRANS64.TRYWAIT P0, [R9+URZ], R4 ;  /* 0x00000004090075a7 */ /* 0x001064000800017f */
[----:B-1----:R-:W-:Y:S05]  /*6f90*/  @!P0 NANOSLEEP.SYNCS 0x989680 ;  /* 0x009896800000895d */ /* 0x002fea0003900000 */
[----:B------:R-:W1:Y:S02]  /*6fa0*/  @!P0 SYNCS.PHASECHK.TRANS64 P0, [R9+URZ], R4 ;  /* 0x00000004090085a7 */ /* 0x000e64000800007f */
[----:B-1----:R-:W-:Y:S05]  /*6fb0*/  @!P0 BRA `(.L_x_162) ;  /* 0xfffffffc00f08947 */ /* 0x002fea000383ffff */
[----:B------:R-:W-:Y:S05]  /*6fc0*/  BRA `(.L_x_193) ;  /* 0xfffffff000ac7947 */ /* 0x000fea000383ffff */
.L_x_163:
[----:B0-----:R0:W1:Y:S02]  /*6fd0*/  SYNCS.PHASECHK.TRANS64.TRYWAIT P0, [R6+URZ], R5 ;  /* 0x00000005060075a7 */ /* 0x001064000800017f */
[----:B-1----:R-:W-:Y:S05]  /*6fe0*/  @!P0 NANOSLEEP.SYNCS 0x989680 ;  /* 0x009896800000895d */ /* 0x002fea0003900000 */
[----:B------:R-:W1:Y:S02]  /*6ff0*/  @!P0 SYNCS.PHASECHK.TRANS64 P0, [R6+URZ], R5 ;  /* 0x00000005060085a7 */ /* 0x000e64000800007f */
[----:B-1----:R-:W-:Y:S05]  /*7000*/  @!P0 BRA `(.L_x_163) ;  /* 0xfffffffc00f08947 */ /* 0x002fea000383ffff */
[----:B------:R-:W-:Y:S05]  /*7010*/  BRA `(.L_x_194) ;  /* 0xfffffff000bc7947 */ /* 0x000fea000383ffff */
.L_x_164:
[----:B0-----:R0:W1:Y:S02]  /*7020*/  SYNCS.PHASECHK.TRANS64.TRYWAIT P0, [R9+URZ], R4 ;  /* 0x00000004090075a7 */ /* 0x001064000800017f */
[----:B-1----:R-:W-:Y:S05]  /*7030*/  @!P0 NANOSLEEP.SYNCS 0x989680 ;  /* 0x009896800000895d */ /* 0x002fea0003900000 */
[----:B------:R-:W1:Y:S02]  /*7040*/  @!P0 SYNCS.PHASECHK.TRANS64 P0, [R9+URZ], R4 ;  /* 0x00000004090085a7 */ /* 0x000e64000800007f */
[----:B-1----:R-:W-:Y:S05]  /*7050*/  @!P0 BRA `(.L_x_164) ;  /* 0xfffffffc00f08947 */ /* 0x002fea000383ffff */
[----:B------:R-:W-:Y:S05]  /*7060*/  BRA `(.L_x_195) ;  /* 0xfffffff000cc7947 */ /* 0x000fea000383ffff */
.L_x_165:
[----:B0-----:R0:W1:Y:S02]  /*7070*/  SYNCS.PHASECHK.TRANS64.TRYWAIT P0, [R6+URZ], R5 ;  /* 0x00000005060075a7 */ /* 0x001064000800017f */
[----:B-1----:R-:W-:Y:S05]  /*7080*/  @!P0 NANOSLEEP.SYNCS 0x989680 ;  /* 0x009896800000895d */ /* 0x002fea0003900000 */
[----:B------:R-:W1:Y:S02]  /*7090*/  @!P0 SYNCS.PHASECHK.TRANS64 P0, [R6+URZ], R5 ;  /* 0x00000005060085a7 */ /* 0x000e64000800007f */
[----:B-1----:R-:W-:Y:S05]  /*70a0*/  @!P0 BRA `(.L_x_165) ;  /* 0xfffffffc00f08947 */ /* 0x002fea000383ffff */
[----:B------:R-:W-:Y:S05]  /*70b0*/  BRA `(.L_x_196) ;  /* 0xfffffff000dc7947 */ /* 0x000fea000383ffff */
.L_x_166:
[----:B0-----:R0:W1:Y:S02]  /*70c0*/  SYNCS.PHASECHK.TRANS64.TRYWAIT P0, [R9+URZ], R4 ;  /* 0x00000004090075a7 */ /* 0x001064000800017f */
[----:B-1----:R-:W-:Y:S05]  /*70d0*/  @!P0 NANOSLEEP.SYNCS 0x989680 ;  /* 0x009896800000895d */ /* 0x002fea0003900000 */
[----:B------:R-:W1:Y:S02]  /*70e0*/  @!P0 SYNCS.PHASECHK.TRANS64 P0, [R9+URZ], R4 ;  /* 0x00000004090085a7 */ /* 0x000e64000800007f */
[----:B-1----:R-:W-:Y:S05]  /*70f0*/  @!P0 BRA `(.L_x_166) ;  /* 0xfffffffc00f08947 */ /* 0x002fea000383ffff */
[----:B------:R-:W-:Y:S05]  /*7100*/  BRA `(.L_x_197) ;  /* 0xfffffff000ec7947 */ /* 0x000fea000383ffff */
.L_x_167:
[----:B0-----:R0:W1:Y:S02]  /*7110*/  SYNCS.PHASECHK.TRANS64.TRYWAIT P0, [R6+URZ], R5 ;  /* 0x00000005060075a7 */ /* 0x001064000800017f */
[----:B-1----:R-:W-:Y:S05]  /*7120*/  @!P0 NANOSLEEP.SYNCS 0x989680 ;  /* 0x009896800000895d */ /* 0x002fea0003900000 */
[----:B------:R-:W1:Y:S02]  /*7130*/  @!P0 SYNCS.PHASECHK.TRANS64 P0, [R6+URZ], R5 ;  /* 0x00000005060085a7 */ /* 0x000e64000800007f */
[----:B-1----:R-:W-:Y:S05]  /*7140*/  @!P0 BRA `(.L_x_167) ;  /* 0xfffffffc00f08947 */ /* 0x002fea000383ffff */
[----:B------:R-:W-:Y:S05]  /*7150*/  BRA `(.L_x_198) ;  /* 0xfffffff000fc7947 */ /* 0x000fea000383ffff */
.L_x_168:
[----:B0-----:R0:W1:Y:S02]  /*7160*/  SYNCS.PHASECHK.TRANS64.TRYWAIT P0, [R9+URZ], R4 ;  /* 0x00000004090075a7 */ /* 0x001064000800017f */
[----:B-1----:R-:W-:Y:S05]  /*7170*/  @!P0 NANOSLEEP.SYNCS 0x989680 ;  /* 0x009896800000895d */ /* 0x002fea0003900000 */
[----:B------:R-:W1:Y:S02]  /*7180*/  @!P0 SYNCS.PHASECHK.TRANS64 P0, [R9+URZ], R4 ;  /* 0x00000004090085a7 */ /* 0x000e64000800007f */
[----:B-1----:R-:W-:Y:S05]  /*7190*/  @!P0 BRA `(.L_x_168) ;  /* 0xfffffffc00f08947 */ /* 0x002fea000383ffff */
[----:B------:R-:W-:Y:S05]  /*71a0*/  BRA `(.L_x_199) ;  /* 0xfffffff4000c7947 */ /* 0x000fea000383ffff */
.L_x_169:
[----:B0-----:R0:W1:Y:S02]  /*71b0*/  SYNCS.PHASECHK.TRANS64.TRYWAIT P0, [R6+URZ], R5 ;  /* 0x00000005060075a7 */ /* 0x001064000800017f */
[----:B-1----:R-:W-:Y:S05]  /*71c0*/  @!P0 NANOSLEEP.SYNCS 0x989680 ;  /* 0x009896800000895d */ /* 0x002fea0003900000 */
[----:B------:R-:W1:Y:S02]  /*71d0*/  @!P0 SYNCS.PHASECHK.TRANS64 P0, [R6+URZ], R5 ;  /* 0x00000005060085a7 */ /* 0x000e64000800007f */
[----:B-1----:R-:W-:Y:S05]  /*71e0*/  @!P0 BRA `(.L_x_169) ;  /* 0xfffffffc00f08947 */ /* 0x002fea000383ffff */
[----:B------:R-:W-:Y:S05]  /*71f0*/  BRA `(.L_x_200) ;  /* 0xfffffff4001c7947 */ /* 0x000fea000383ffff */
.L_x_170:
[----:B0-----:R0:W1:Y:S02]  /*7200*/  SYNCS.PHASECHK.TRANS64.TRYWAIT P0, [R9+URZ], R4 ;  /* 0x00000004090075a7 */ /* 0x001064000800017f */
[----:B-1----:R-:W-:Y:S05]  /*7210*/  @!P0 NANOSLEEP.SYNCS 0x989680 ;  /* 0x009896800000895d */ /* 0x002fea0003900000 */
[----:B------:R-:W1:Y:S02]  /*7220*/  @!P0 SYNCS.PHASECHK.TRANS64 P0, [R9+URZ], R4 ;  /* 0x00000004090085a7 */ /* 0x000e64000800007f */
[----:B-1----:R-:W-:Y:S05]  /*7230*/  @!P0 BRA `(.L_x_170) ;  /* 0xfffffffc00f08947 */ /* 0x002fea000383ffff */
[----:B------:R-:W-:Y:S05]  /*7240*/  BRA `(.L_x_201) ;  /* 0xfffffff4002c7947 */ /* 0x000fea000383ffff */
.L_x_171:
[----:B0-----:R0:W1:Y:S02]  /*7250*/  SYNCS.PHASECHK.TRANS64.TRYWAIT P0, [R6+URZ], R5 ;  /* 0x00000005060075a7 */ /* 0x001064000800017f */
[----:B-1----:R-:W-:Y:S05]  /*7260*/  @!P0 NANOSLEEP.SYNCS 0x989680 ;  /* 0x009896800000895d */ /* 0x002fea0003900000 */
[----:B------:R-:W1:Y:S02]  /*7270*/  @!P0 SYNCS.PHASECHK.TRANS64 P0, [R6+URZ], R5 ;  /* 0x00000005060085a7 */ /* 0x000e64000800007f */
[----:B-1----:R-:W-:Y:S05]  /*7280*/  @!P0 BRA `(.L_x_171) ;  /* 0xfffffffc00f08947 */ /* 0x002fea000383ffff */
[----:B------:R-:W-:Y:S05]  /*7290*/  BRA `(.L_x_202) ;  /* 0xfffffff4003c7947 */ /* 0x000fea000383ffff */
.L_x_172:
[----:B0-----:R0:W1:Y:S02]  /*72a0*/  SYNCS.PHASECHK.TRANS64.TRYWAIT P0, [R9+URZ], R4 ;  /* 0x00000004090075a7 */ /* 0x001064000800017f */
[----:B-1----:R-:W-:Y:S05]  /*72b0*/  @!P0 NANOSLEEP.SYNCS 0x989680 ;  /* 0x009896800000895d */ /* 0x002fea0003900000 */
[----:B------:R-:W1:Y:S02]  /*72c0*/  @!P0 SYNCS.PHASECHK.TRANS64 P0, [R9+URZ], R4 ;  /* 0x00000004090085a7 */ /* 0x000e64000800007f */
[----:B-1----:R-:W-:Y:S05]  /*72d0*/  @!P0 BRA `(.L_x_172) ;  /* 0xfffffffc00f08947 */ /* 0x002fea000383ffff */
[----:B------:R-:W-:Y:S05]  /*72e0*/  BRA `(.L_x_203) ;  /* 0xfffffff4004c7947 */ /* 0x000fea000383ffff */
.L_x_173:
[----:B0-----:R0:W1:Y:S02]  /*72f0*/  SYNCS.PHASECHK.TRANS64.TRYWAIT P0, [R6+URZ], R5 ;  /* 0x00000005060075a7 */ /* 0x001064000800017f */
[----:B-1----:R-:W-:Y:S05]  /*7300*/  @!P0 NANOSLEEP.SYNCS 0x989680 ;  /* 0x009896800000895d */ /* 0x002fea0003900000 */
[----:B------:R-:W1:Y:S02]  /*7310*/  @!P0 SYNCS.PHASECHK.TRANS64 P0, [R6+URZ], R5 ;  /* 0x00000005060085a7 */ /* 0x000e64000800007f */
[----:B-1----:R-:W-:Y:S05]  /*7320*/  @!P0 BRA `(.L_x_173) ;  /* 0xfffffffc00f08947 */ /* 0x002fea000383ffff */
[----:B------:R-:W-:Y:S05]  /*7330*/  BRA `(.L_x_204) ;  /* 0xfffffff4005c7947 */ /* 0x000fea000383ffff */
.L_x_174:
[----:B0-----:R0:W1:Y:S02]  /*7340*/  SYNCS.PHASECHK.TRANS64.TRYWAIT P0, [R9+URZ], R4 ;  /* 0x00000004090075a7 */ /* 0x001064000800017f */
[----:B-1----:R-:W-:Y:S05]  /*7350*/  @!P0 NANOSLEEP.SYNCS 0x989680 ;  /* 0x009896800000895d */ /* 0x002fea0003900000 */
[----:B------:R-:W1:Y:S02]  /*7360*/  @!P0 SYNCS.PHASECHK.TRANS64 P0, [R9+URZ], R4 ;  /* 0x00000004090085a7 */ /* 0x000e64000800007f */
[----:B-1----:R-:W-:Y:S05]  /*7370*/  @!P0 BRA `(.L_x_174) ;  /* 0xfffffffc00f08947 */ /* 0x002fea000383ffff */
[----:B------:R-:W-:Y:S05]  /*7380*/  BRA `(.L_x_205) ;  /* 0xfffffff4006c7947 */ /* 0x000fea000383ffff */
.L_x_175:
[----:B0-----:R0:W1:Y:S02]  /*7390*/  SYNCS.PHASECHK.TRANS64.TRYWAIT P0, [R6+URZ], R5 ;  /* 0x00000005060075a7 */ /* 0x001064000800017f */
[----:B-1----:R-:W-:Y:S05]  /*73a0*/  @!P0 NANOSLEEP.SYNCS 0x989680 ;  /* 0x009896800000895d */ /* 0x002fea0003900000 */
[----:B------:R-:W1:Y:S02]  /*73b0*/  @!P0 SYNCS.PHASECHK.TRANS64 P0, [R6+URZ], R5 ;  /* 0x00000005060085a7 */ /* 0x000e64000800007f */
[----:B-1----:R-:W-:Y:S05]  /*73c0*/  @!P0 BRA `(.L_x_175) ;  /* 0xfffffffc00f08947 */ /* 0x002fea000383ffff */
[----:B------:R-:W-:Y:S05]  /*73d0*/  BRA `(.L_x_206) ;  /* 0xfffffff4007c7947 */ /* 0x000fea000383ffff */
.L_x_176:
[----:B0-----:R0:W1:Y:S02]  /*73e0*/  SYNCS.PHASECHK.TRANS64.TRYWAIT P0, [R9+URZ], R4 ;  /* 0x00000004090075a7 */ /* 0x001064000800017f */
[----:B-1----:R-:W-:Y:S05]  /*73f0*/  @!P0 NANOSLEEP.SYNCS 0x989680 ;  /* 0x009896800000895d */ /* 0x002fea0003900000 */
[----:B------:R-:W1:Y:S02]  /*7400*/  @!P0 SYNCS.PHASECHK.TRANS64 P0, [R9+URZ], R4 ;  /* 0x00000004090085a7 */ /* 0x000e64000800007f */
[----:B-1----:R-:W-:Y:S05]  /*7410*/  @!P0 BRA `(.L_x_176) ;  /* 0xfffffffc00f08947 */ /* 0x002fea000383ffff */
[----:B------:R-:W-:Y:S05]  /*7420*/  BRA `(.L_x_207) ;  /* 0xfffffff4008c7947 */ /* 0x000fea000383ffff */
.L_x_177:
[----:B-1----:R1:W2:Y:S02]  /*7430*/  SYNCS.PHASECHK.TRANS64.TRYWAIT P0, [R6+URZ], R5 ;  /* 0x00000005060075a7 */ /* 0x0022a4000800017f */
[----:B--2---:R-:W-:Y:S05]  /*7440*/  @!P0 NANOSLEEP.SYNCS 0x989680 ;  /* 0x009896800000895d */ /* 0x004fea0003900000 */
[----:B------:R-:W2:Y:S02]  /*7450*/  @!P0 SYNCS.PHASECHK.TRANS64 P0, [R6+URZ], R5 ;  /* 0x00000005060085a7 */ /* 0x000ea4000800007f */
[----:B--2---:R-:W-:Y:S05]  /*7460*/  @!P0 BRA `(.L_x_177) ;  /* 0xfffffffc00f08947 */ /* 0x004fea000383ffff */
[----:B------:R-:W-:Y:S05]  /*7470*/  BRA `(.L_x_208) ;  /* 0xfffffff400947947 */ /* 0x000fea000383ffff */
.L_x_209:
[----:B------:R-:W-:-:S00]  /*7480*/  BRA `(.L_x_209) ;  /* 0xfffffffc00fc7947 */ /* 0x000fc0000383ffff */
[----:B------:R-:W-:-:S00]  /*7490*/  NOP ;  /* 0x0000000000007918 */ /* 0x000fc00000000000 */
        /* <DEDUP_REMOVED lines=14> */
.L_x_210:


//--------------------- .nv.global.init           --------------------------
	.section	.nv.global.init,"aw",@progbits
.nv.global.init:
	.type		$str$22,@object
	.size		$str$22,($str$23 - $str$22)
$str$22:
        /*0000*/ 	.byte	0x6b, 0x5f, 0x74, 0x69, 0x6c, 0x65, 0x5f, 0x63, 0x6f, 0x75, 0x6e, 0x74, 0x20, 0x3e, 0x3d, 0x20
        /*0010*/ 	.byte	0x31, 0x00
	.type		$str$23,@object
	.size		$str$23,(__unnamed_1 - $str$23)
$str$23:
        /*0012*/ 	.byte	0x2f, 0x74, 0x6d, 0x70, 0x2f, 0x63, 0x75, 0x74, 0x6c, 0x61, 0x73, 0x73, 0x5f, 0x73, 0x77, 0x65
        /*0022*/ 	.byte	0x65, 0x70, 0x5f, 0x73, 0x72, 0x63, 0x2f, 0x69, 0x6e, 0x63, 0x6c, 0x75, 0x64, 0x65, 0x2f, 0x63
        /*0032*/ 	.byte	0x75, 0x74, 0x6c, 0x61, 0x73, 0x73, 0x2f, 0x67, 0x65, 0x6d, 0x6d, 0x2f, 0x63, 0x6f, 0x6c, 0x6c
        /*0042*/ 	.byte	0x65, 0x63, 0x74, 0x69, 0x76, 0x65, 0x2f, 0x73, 0x6d, 0x39, 0x30, 0x5f, 0x6d, 0x6d, 0x61, 0x5f
        /*0052*/ 	.byte	0x74, 0x6d, 0x61, 0x5f, 0x67, 0x6d, 0x6d, 0x61, 0x5f, 0x73, 0x73, 0x5f, 0x77, 0x61, 0x72, 0x70
        /*0062*/ 	.byte	0x73, 0x70, 0x65, 0x63, 0x69, 0x61, 0x6c, 0x69, 0x7a, 0x65, 0x64, 0x2e, 0x68, 0x70, 0x70, 0x00
	.type		__unnamed_1,@object
	.size		__unnamed_1,(.L_0 - __unnamed_1)
__unnamed_1:
        /*0072*/ 	.byte	0x76, 0x6f, 0x69, 0x64, 0x20, 0x63, 0x75, 0x74, 0x6c, 0x61, 0x73, 0x73, 0x3a, 0x3a, 0x67, 0x65
        /* <DEDUP_REMOVED lines=172> */
        /*0b42*/ 	.byte	0x74, 0x79, 0x5d, 0x00
.L_0:


//--------------------- .nv.shared._ZN7cutlass13device_kernelINS_4gemm6kernel13GemmUniversalIN4cute5tupleIJiiiiEEENS1_10collective13CollectiveMmaINS1_34MainloopSm90TmaGmmaWarpSpecializedILi22ENS5_IJNS4_1CILi2EEENSA_ILi1EEESC_EEENS1_32KernelTmaWarpSpecializedPingpongEEENS5_IJNSA_ILi64EEENSA_ILi96EEESG_EEEaNS5_IJlSC_lEEEaSJ_NS4_8TiledMMAINS4_8MMA_AtomIJNS4_4SM904GMMA26MMA_64x96x32_S32S8S8_SS_TNEEEENS4_6LayoutINS5_IJSC_SC_SC_EEENS5_IJNSA_ILi0EEESS_SS_EEEEENS5_IJNS4_10UnderscoreESV_SV_EEEEENS4_13SM90_TMA_LOADENS4_14ComposedLayoutINS4_7SwizzleILi2ELi4ELi3EEENS4_18smem_ptr_flag_bitsILi8EEENSQ_INS5_IJNSA_ILi8EEESG_EEENS5_IJSG_SC_EEEEEEEvNS4_8identityENS4_23SM90_TMA_LOAD_MULTICASTES18_vS19_EENS_8epilogue10collective6detail29Sm90TmaWarpSpecializedAdapterINS1D_15DefaultEpilogueIaSJ_SJ_NS1C_6thread17LinearCombinationIaLi1EiiLNS1H_9ScaleType4KindE0ELNS_15FloatRoundStyleE2EaEENS1_15EpilogueDefaultEEEEEvvEEEEvNT_6ParamsE --------------------------
	.section	.nv.shared._ZN7cutlass13device_kernelINS_4gemm6kernel13GemmUniversalIN4cute5tupleIJiiiiEEENS1_10collective13CollectiveMmaINS1_34MainloopSm90TmaGmmaWarpSpecializedILi22ENS5_IJNS4_1CILi2EEENSA_ILi1EEESC_EEENS1_32KernelTmaWarpSpecializedPingpongEEENS5_IJNSA_ILi64EEENSA_ILi96EEESG_EEEaNS5_IJlSC_lEEEaSJ_NS4_8TiledMMAINS4_8MMA_AtomIJNS4_4SM904GMMA26MMA_64x96x32_S32S8S8_SS_TNEEEENS4_6LayoutINS5_IJSC_SC_SC_EEENS5_IJNSA_ILi0EEESS_SS_EEEEENS5_IJNS4_10UnderscoreESV_SV_EEEEENS4_13SM90_TMA_LOADENS4_14ComposedLayoutINS4_7SwizzleILi2ELi4ELi3EEENS4_18smem_ptr_flag_bitsILi8EEENSQ_INS5_IJNSA_ILi8EEESG_EEENS5_IJSG_SC_EEEEEEEvNS4_8identityENS4_23SM90_TMA_LOAD_MULTICASTES18_vS19_EENS_8epilogue10collective6detail29Sm90TmaWarpSpecializedAdapterINS1D_15DefaultEpilogueIaSJ_SJ_NS1C_6thread17LinearCombinationIaLi1EiiLNS1H_9ScaleType4KindE0ELNS_15FloatRoundStyleE2EaEENS1_15EpilogueDefaultEEEEEvvEEEEvNT_6ParamsE,"aw",@nobits
	.sectionflags	@""
	.align	16
	.zero		1024


//--------------------- .nv.shared.reserved.0     --------------------------
	.section	.nv.shared.reserved.0,"aw",@nobits
	.weak		__nv_reservedSMEM_offset_0_alias
	.size		__nv_reservedSMEM_offset_0_alias, 0, 0
	.other		__nv_reservedSMEM_offset_0_alias,@"STO_CUDA_RESERVED_SHARED STV_DEFAULT"
__nv_reservedSMEM_offset_0_alias:
	.zero		0


//--------------------- .nv.global                --------------------------
	.section	.nv.global,"aw",@nobits
.nv.global:
	.type		_ZN39_INTERNAL_f130a2da_4_k_cu_62ea4448_70424cute1_E,@object
	.size		_ZN39_INTERNAL_f130a2da_4_k_cu_62ea4448_70424cute1_E,(_ZN39_INTERNAL_f130a2da_4_k_cu_62ea4448_70424cuda3std3__45__cpo6cbeginE - _ZN39_INTERNAL_f130a2da_4_k_cu_62ea4448_70424cute1_E)
_ZN39_INTERNAL_f130a2da_4_k_cu_62ea4448_70424cute1_E:
	.zero		1
	.type		_ZN39_INTERNAL_f130a2da_4_k_cu_62ea4448_70424cuda3std3__45__cpo6cbeginE,@object
	.size		_ZN39_INTERNAL_f130a2da_4_k_cu_62ea4448_70424cuda3std3__45__cpo6cbeginE,(_ZN39_INTERNAL_f130a2da_4_k_cu_62ea4448_70424cuda3std3__48in_placeE - _ZN39_INTERNAL_f130a2da_4_k_cu_62ea4448_70424cuda3std3__45__cpo6cbeginE)
_ZN39_INTERNAL_f130a2da_4_k_cu_62ea4448_70424cuda3std3__45__cpo6cbeginE:
	.zero		1
	.type		_ZN39_INTERNAL_f130a2da_4_k_cu_62ea4448_70424cuda3std3__48in_placeE,@object
	.size		_ZN39_INTERNAL_f130a2da_4_k_cu_62ea4448_70424cuda3std3__48in_placeE,(_ZN39_INTERNAL_f130a2da_4_k_cu_62ea4448_70424cuda3std6ranges3__45__cpo9iter_moveE - _ZN39_INTERNAL_f130a2da_4_k_cu_62ea4448_70424cuda3std3__48in_placeE)
_ZN39_INTERNAL_f130a2da_4_k_cu_62ea4448_70424cuda3std3__48in_placeE:
	.zero		1
	.type		_ZN39_INTERNAL_f130a2da_4_k_cu_62ea4448_70424cuda3std6ranges3__45__cpo9iter_moveE,@object
	.size		_ZN39_INTERNAL_f130a2da_4_k_cu_62ea4448_70424cuda3std6ranges3__45__cpo9iter_moveE,(_ZN39_INTERNAL_f130a2da_4_k_cu_62ea4448_70424cuda3std3__45__cpo5beginE - _ZN39_INTERNAL_f130a2da_4_k_cu_62ea4448_70424cuda3std6ranges3__45__cpo9iter_moveE)
_ZN39_INTERNAL_f130a2da_4_k_cu_62ea4448_70424cuda3std6ranges3__45__cpo9iter_moveE:
	.zero		1
	.type		_ZN39_INTERNAL_f130a2da_4_k_cu_62ea4448_70424cuda3std3__45__cpo5beginE,@object
	.size		_ZN39_INTERNAL_f130a2da_4_k_cu_62ea4448_70424cuda3std3__45__cpo5beginE,(_ZN39_INTERNAL_f130a2da_4_k_cu_62ea4448_70424cuda3std3__441_GLOBAL__N__f130a2da_4_k_cu_62ea4448_70426ignoreE - _ZN39_INTERNAL_f130a2da_4_k_cu_62ea4448_70424cuda3std3__45__cpo5beginE)
_ZN39_INTERNAL_f130a2da_4_k_cu_62ea4448_70424cuda3std3__45__cpo5beginE:
	.zero		1
	.type		_ZN39_INTERNAL_f130a2da_4_k_cu_62ea4448_70424cuda3std3__441_GLOBAL__N__f130a2da_4_k_cu_62ea4448_70426ignoreE,@object
	.size		_ZN39_INTERNAL_f130a2da_4_k_cu_62ea4448_70424cuda3std3__441_GLOBAL__N__f130a2da_4_k_cu_62ea4448_70426ignoreE,(_ZN39_INTERNAL_f130a2da_4_k_cu_62ea4448_70424cute7productE - _ZN39_INTERNAL_f130a2da_4_k_cu_62ea4448_70424cuda3std3__441_GLOBAL__N__f130a2da_4_k_cu_62ea4448_70426ignoreE)
_ZN39_INTERNAL_f130a2da_4_k_cu_62ea4448_70424cuda3std3__441_GLOBAL__N__f130a2da_4_k_cu_62ea4448_70426ignoreE:
	.zero		1
	.type		_ZN39_INTERNAL_f130a2da_4_k_cu_62ea4448_70424cute7productE,@object
	.size		_ZN39_INTERNAL_f130a2da_4_k_cu_62ea4448_70424cute7productE,(_ZN39_INTERNAL_f130a2da_4_k_cu_62ea4448_70424cuda3std3__45__cpo3endE - _ZN39_INTERNAL_f130a2da_4_k_cu_62ea4448_70424cute7productE)
_ZN39_INTERNAL_f130a2da_4_k_cu_62ea4448_70424cute7productE:
	.zero		1
	.type		_ZN39_INTERNAL_f130a2da_4_k_cu_62ea4448_70424cuda3std3__45__cpo3endE,@object
	.size		_ZN39_INTERNAL_f130a2da_4_k_cu_62ea4448_70424cuda3std3__45__cpo3endE,(_ZN39_INTERNAL_f130a2da_4_k_cu_62ea4448_70424cuda3std3__419piecewise_constructE - _ZN39_INTERNAL_f130a2da_4_k_cu_62ea4448_70424cuda3std3__45__cpo3endE)
_ZN39_INTERNAL_f130a2da_4_k_cu_62ea4448_70424cuda3std3__45__cpo3endE:
	.zero		1
	.type		_ZN39_INTERNAL_f130a2da_4_k_cu_62ea4448_70424cuda3std3__419piecewise_constructE,@object
	.size		_ZN39_INTERNAL_f130a2da_4_k_cu_62ea4448_70424cuda3std3__419piecewise_constructE,(_ZN39_INTERNAL_f130a2da_4_k_cu_62ea4448_70424cuda3std3__45__cpo4cendE - _ZN39_INTERNAL_f130a2da_4_k_cu_62ea4448_70424cuda3std3__419piecewise_constructE)
_ZN39_INTERNAL_f130a2da_4_k_cu_62ea4448_70424cuda3std3__419piecewise_constructE:
	.zero		1
	.type		_ZN39_INTERNAL_f130a2da_4_k_cu_62ea4448_70424cuda3std3__45__cpo4cendE,@object
	.size		_ZN39_INTERNAL_f130a2da_4_k_cu_62ea4448_70424cuda3std3__45__cpo4cendE,(_ZN39_INTERNAL_f130a2da_4_k_cu_62ea4448_70424cuda3std6ranges3__45__cpo4swapE - _ZN39_INTERNAL_f130a2da_4_k_cu_62ea4448_70424cuda3std3__45__cpo4cendE)
_ZN39_INTERNAL_f130a2da_4_k_cu_62ea4448_70424cuda3std3__45__cpo4cendE:
	.zero		1
	.type		_ZN39_INTERNAL_f130a2da_4_k_cu_62ea4448_70424cuda3std6ranges3__45__cpo4swapE,@object
	.size		_ZN39_INTERNAL_f130a2da_4_k_cu_62ea4448_70424cuda3std6ranges3__45__cpo4swapE,(.L_8 - _ZN39_INTERNAL_f130a2da_4_k_cu_62ea4448_70424cuda3std6ranges3__45__cpo4swapE)
_ZN39_INTERNAL_f130a2da_4_k_cu_62ea4448_70424cuda3std6ranges3__45__cpo4swapE:
	.zero		1
.L_8:


//--------------------- .nv.constant0._ZN7cutlass13device_kernelINS_4gemm6kernel13GemmUniversalIN4cute5tupleIJiiiiEEENS1_10collective13CollectiveMmaINS1_34MainloopSm90TmaGmmaWarpSpecializedILi22ENS5_IJNS4_1CILi2EEENSA_ILi1EEESC_EEENS1_32KernelTmaWarpSpecializedPingpongEEENS5_IJNSA_ILi64EEENSA_ILi96EEESG_EEEaNS5_IJlSC_lEEEaSJ_NS4_8TiledMMAINS4_8MMA_AtomIJNS4_4SM904GMMA26MMA_64x96x32_S32S8S8_SS_TNEEEENS4_6LayoutINS5_IJSC_SC_SC_EEENS5_IJNSA_ILi0EEESS_SS_EEEEENS5_IJNS4_10UnderscoreESV_SV_EEEEENS4_13SM90_TMA_LOADENS4_14ComposedLayoutINS4_7SwizzleILi2ELi4ELi3EEENS4_18smem_ptr_flag_bitsILi8EEENSQ_INS5_IJNSA_ILi8EEESG_EEENS5_IJSG_SC_EEEEEEEvNS4_8identityENS4_23SM90_TMA_LOAD_MULTICASTES18_vS19_EENS_8epilogue10collective6detail29Sm90TmaWarpSpecializedAdapterINS1D_15DefaultEpilogueIaSJ_SJ_NS1C_6thread17LinearCombinationIaLi1EiiLNS1H_9ScaleType4KindE0ELNS_15FloatRoundStyleE2EaEENS1_15EpilogueDefaultEEEEEvvEEEEvNT_6ParamsE --------------------------
	.section	.nv.constant0._ZN7cutlass13device_kernelINS_4gemm6kernel13GemmUniversalIN4cute5tupleIJiiiiEEENS1_10collective13CollectiveMmaINS1_34MainloopSm90TmaGmmaWarpSpecializedILi22ENS5_IJNS4_1CILi2EEENSA_ILi1EEESC_EEENS1_32KernelTmaWarpSpecializedPingpongEEENS5_IJNSA_ILi64EEENSA_ILi96EEESG_EEEaNS5_IJlSC_lEEEaSJ_NS4_8TiledMMAINS4_8MMA_AtomIJNS4_4SM904GMMA26MMA_64x96x32_S32S8S8_SS_TNEEEENS4_6LayoutINS5_IJSC_SC_SC_EEENS5_IJNSA_ILi0EEESS_SS_EEEEENS5_IJNS4_10UnderscoreESV_SV_EEEEENS4_13SM90_TMA_LOADENS4_14ComposedLayoutINS4_7SwizzleILi2ELi4ELi3EEENS4_18smem_ptr_flag_bitsILi8EEENSQ_INS5_IJNSA_ILi8EEESG_EEENS5_IJSG_SC_EEEEEEEvNS4_8identityENS4_23SM90_TMA_LOAD_MULTICASTES18_vS19_EENS_8epilogue10collective6detail29Sm90TmaWarpSpecializedAdapterINS1D_15DefaultEpilogueIaSJ_SJ_NS1C_6thread17LinearCombinationIaLi1EiiLNS1H_9ScaleType4KindE0ELNS_15FloatRoundStyleE2EaEENS1_15EpilogueDefaultEEEEEvvEEEEvNT_6ParamsE,"a",@progbits
	.sectionflags	@""
	.align	4
.nv.constant0._ZN7cutlass13device_kernelINS_4gemm6kernel13GemmUniversalIN4cute5tupleIJiiiiEEENS1_10collective13CollectiveMmaINS1_34MainloopSm90TmaGmmaWarpSpecializedILi22ENS5_IJNS4_1CILi2EEENSA_ILi1EEESC_EEENS1_32KernelTmaWarpSpecializedPingpongEEENS5_IJNSA_ILi64EEENSA_ILi96EEESG_EEEaNS5_IJlSC_lEEEaSJ_NS4_8TiledMMAINS4_8MMA_AtomIJNS4_4SM904GMMA26MMA_64x96x32_S32S8S8_SS_TNEEEENS4_6LayoutINS5_IJSC_SC_SC_EEENS5_IJNSA_ILi0EEESS_SS_EEEEENS5_IJNS4_10UnderscoreESV_SV_EEEEENS4_13SM90_TMA_LOADENS4_14ComposedLayoutINS4_7SwizzleILi2ELi4ELi3EEENS4_18smem_ptr_flag_bitsILi8EEENSQ_INS5_IJNSA_ILi8EEESG_EEENS5_IJSG_SC_EEEEEEEvNS4_8identityENS4_23SM90_TMA_LOAD_MULTICASTES18_vS19_EENS_8epilogue10collective6detail29Sm90TmaWarpSpecializedAdapterINS1D_15DefaultEpilogueIaSJ_SJ_NS1C_6thread17LinearCombinationIaLi1EiiLNS1H_9ScaleType4KindE0ELNS_15FloatRoundStyleE2EaEENS1_15EpilogueDefaultEEEEEvvEEEEvNT_6ParamsE:
	.zero		1664


//--------------------- SYMBOLS --------------------------

	.type		.nv.reservedSmem.offset0,@object
	.size		.nv.reservedSmem.offset0,0x4
	.type		__assertfail,@function
